	.target	sm_80

	.elftype	@"ET_EXEC"


//--------------------- .note.nv.tkinfo           --------------------------
	.section	.note.nv.tkinfo,"",@"SHT_NOTE"
	.sectionflags	@"SHF_NOTE_NV_TKINFO"
	.tkinfo
        /*0018*/ 	.word	0x00000002
        /*0030*/ 	.string	""
        /*0030*/ 	.string	"ptxas"
        /*0030*/ 	.string	"Cuda compilation tools, release 13.0, V13.0.88"
        /*0030*/ 	.string	"Build cuda_13.0.r13.0/compiler.36424714_0"
        /*0030*/ 	.string	"-v  -suppress-debug-info  -lineinfo  -arch sm_80 "



//--------------------- .note.nv.cuinfo           --------------------------
	.section	.note.nv.cuinfo,"",@"SHT_NOTE"
	.sectionflags	@"SHF_NOTE_NV_CUINFO"
        /*0018*/ 	.short	0x0002
        /*001a*/ 	.short	0x0050
        /*001c*/ 	.short	0x0082
	.zero		2


//--------------------- .nv.info                  --------------------------
	.section	.nv.info,"",@"SHT_CUDA_INFO"
	.align	4


	//----- nvinfo : EIATTR_REGCOUNT
	.align		4
        /*0000*/ 	.byte	0x04, 0x2f
        /*0002*/ 	.short	(.L_2 - .L_1)
	.align		4
.L_1:
        /*0004*/ 	.word	index@(attn_fwd)
        /*0008*/ 	.word	0x000000ff


	//----- nvinfo : EIATTR_FRAME_SIZE
	.align		4
.L_2:
        /*000c*/ 	.byte	0x04, 0x11
        /*000e*/ 	.short	(.L_4 - .L_3)
	.align		4
.L_3:
        /*0010*/ 	.word	index@(attn_fwd)
        /*0014*/ 	.word	0x00000010


	//----- nvinfo : EIATTR_MIN_STACK_SIZE
	.align		4
.L_4:
        /*0018*/ 	.byte	0x04, 0x12
        /*001a*/ 	.short	(.L_6 - .L_5)
	.align		4
.L_5:
        /*001c*/ 	.word	index@(attn_fwd)
        /*0020*/ 	.word	0x00000010
.L_6:


//--------------------- .nv.info.attn_fwd         --------------------------
	.section	.nv.info.attn_fwd,"",@"SHT_CUDA_INFO"
	.sectionflags	@""
	.align	4


	//----- nvinfo : EIATTR_CUDA_API_VERSION
	.align		4
        /*0000*/ 	.byte	0x04, 0x37
        /*0002*/ 	.short	(.L_8 - .L_7)
.L_7:
        /*0004*/ 	.word	0x00000082


	//----- nvinfo : EIATTR_SW2861232_WAR
	.align		4
.L_8:
        /*0008*/ 	.byte	0x01, 0x35
	.zero		2


	//----- nvinfo : EIATTR_PARAM_CBANK
	.align		4
        /*000c*/ 	.byte	0x04, 0x0a
        /*000e*/ 	.short	(.L_10 - .L_9)
	.align		4
.L_9:
        /*0010*/ 	.word	index@(.nv.constant0.attn_fwd)
        /*0014*/ 	.short	0x0160
        /*0016*/ 	.short	0x0088


	//----- nvinfo : EIATTR_CBANK_PARAM_SIZE
	.align		4
.L_10:
        /*0018*/ 	.byte	0x03, 0x19
        /*001a*/ 	.short	0x0088


	//----- nvinfo : EIATTR_KPARAM_INFO
	.align		4
        /*001c*/ 	.byte	0x04, 0x17
        /*001e*/ 	.short	(.L_12 - .L_11)
.L_11:
        /*0020*/ 	.word	0x00000000
        /*0024*/ 	.short	0x0019
        /*0026*/ 	.short	0x0080
        /*0028*/ 	.byte	0x00, 0xf4, 0x21, 0x00


	//----- nvinfo : EIATTR_KPARAM_INFO
	.align		4
.L_12:
        /*002c*/ 	.byte	0x04, 0x17
        /*002e*/ 	.short	(.L_14 - .L_13)
.L_13:
        /*0030*/ 	.word	0x00000000
        /*0034*/ 	.short	0x0018
        /*0036*/ 	.short	0x0078
        /*0038*/ 	.byte	0x00, 0xf4, 0x21, 0x00


	//----- nvinfo : EIATTR_KPARAM_INFO
	.align		4
.L_14:
        /*003c*/ 	.byte	0x04, 0x17
        /*003e*/ 	.short	(.L_16 - .L_15)
.L_15:
        /*0040*/ 	.word	0x00000000
        /*0044*/ 	.short	0x0017
        /*0046*/ 	.short	0x0070
        /*0048*/ 	.byte	0x00, 0xf0, 0x11, 0x00


	//----- nvinfo : EIATTR_KPARAM_INFO
	.align		4
.L_16:
        /*004c*/ 	.byte	0x04, 0x17
        /*004e*/ 	.short	(.L_18 - .L_17)
.L_17:
        /*0050*/ 	.word	0x00000000
        /*0054*/ 	.short	0x0016
        /*0056*/ 	.short	0x006c
        /*0058*/ 	.byte	0x00, 0xf0, 0x11, 0x00


	//----- nvinfo : EIATTR_KPARAM_INFO
	.align		4
.L_18:
        /*005c*/ 	.byte	0x04, 0x17
        /*005e*/ 	.short	(.L_20 - .L_19)
.L_19:
        /*0060*/ 	.word	0x00000000
        /*0064*/ 	.short	0x0015
        /*0066*/ 	.short	0x0068
        /*0068*/ 	.byte	0x00, 0xf0, 0x11, 0x00


	//----- nvinfo : EIATTR_KPARAM_INFO
	.align		4
.L_20:
        /*006c*/ 	.byte	0x04, 0x17
        /*006e*/ 	.short	(.L_22 - .L_21)
.L_21:
        /*0070*/ 	.word	0x00000000
        /*0074*/ 	.short	0x0014
        /*0076*/ 	.short	0x0064
        /*0078*/ 	.byte	0x00, 0xf0, 0x11, 0x00


	//----- nvinfo : EIATTR_KPARAM_INFO
	.align		4
.L_22:
        /*007c*/ 	.byte	0x04, 0x17
        /*007e*/ 	.short	(.L_24 - .L_23)
.L_23:
        /*0080*/ 	.word	0x00000000
        /*0084*/ 	.short	0x0013
        /*0086*/ 	.short	0x0060
        /*0088*/ 	.byte	0x00, 0xf0, 0x11, 0x00


	//----- nvinfo : EIATTR_KPARAM_INFO
	.align		4
.L_24:
        /*008c*/ 	.byte	0x04, 0x17
        /*008e*/ 	.short	(.L_26 - .L_25)
.L_25:
        /*0090*/ 	.word	0x00000000
        /*0094*/ 	.short	0x0012
        /*0096*/ 	.short	0x005c
        /*0098*/ 	.byte	0x00, 0xf0, 0x11, 0x00


	//----- nvinfo : EIATTR_KPARAM_INFO
	.align		4
.L_26:
        /*009c*/ 	.byte	0x04, 0x17
        /*009e*/ 	.short	(.L_28 - .L_27)
.L_27:
        /*00a0*/ 	.word	0x00000000
        /*00a4*/ 	.short	0x0011
        /*00a6*/ 	.short	0x0058
        /*00a8*/ 	.byte	0x00, 0xf0, 0x11, 0x00


	//----- nvinfo : EIATTR_KPARAM_INFO
	.align		4
.L_28:
        /*00ac*/ 	.byte	0x04, 0x17
        /*00ae*/ 	.short	(.L_30 - .L_29)
.L_29:
        /*00b0*/ 	.word	0x00000000
        /*00b4*/ 	.short	0x0010
        /*00b6*/ 	.short	0x0054
        /*00b8*/ 	.byte	0x00, 0xf0, 0x11, 0x00


	//----- nvinfo : EIATTR_KPARAM_INFO
	.align		4
.L_30:
        /*00bc*/ 	.byte	0x04, 0x17
        /*00be*/ 	.short	(.L_32 - .L_31)
.L_31:
        /*00c0*/ 	.word	0x00000000
        /*00c4*/ 	.short	0x000f
        /*00c6*/ 	.short	0x0050
        /*00c8*/ 	.byte	0x00, 0xf0, 0x11, 0x00


	//----- nvinfo : EIATTR_KPARAM_INFO
	.align		4
.L_32:
        /*00cc*/ 	.byte	0x04, 0x17
        /*00ce*/ 	.short	(.L_34 - .L_33)
.L_33:
        /*00d0*/ 	.word	0x00000000
        /*00d4*/ 	.short	0x000e
        /*00d6*/ 	.short	0x004c
        /*00d8*/ 	.byte	0x00, 0xf0, 0x11, 0x00


	//----- nvinfo : EIATTR_KPARAM_INFO
	.align		4
.L_34:
        /*00dc*/ 	.byte	0x04, 0x17
        /*00de*/ 	.short	(.L_36 - .L_35)
.L_35:
        /*00e0*/ 	.word	0x00000000
        /*00e4*/ 	.short	0x000d
        /*00e6*/ 	.short	0x0048
        /*00e8*/ 	.byte	0x00, 0xf0, 0x11, 0x00


	//----- nvinfo : EIATTR_KPARAM_INFO
	.align		4
.L_36:
        /*00ec*/ 	.byte	0x04, 0x17
        /*00ee*/ 	.short	(.L_38 - .L_37)
.L_37:
        /*00f0*/ 	.word	0x00000000
        /*00f4*/ 	.short	0x000c
        /*00f6*/ 	.short	0x0044
        /*00f8*/ 	.byte	0x00, 0xf0, 0x11, 0x00


	//----- nvinfo : EIATTR_KPARAM_INFO
	.align		4
.L_38:
        /*00fc*/ 	.byte	0x04, 0x17
        /*00fe*/ 	.short	(.L_40 - .L_39)
.L_39:
        /*0100*/ 	.word	0x00000000
        /*0104*/ 	.short	0x000b
        /*0106*/ 	.short	0x0040
        /*0108*/ 	.byte	0x00, 0xf0, 0x11, 0x00


	//----- nvinfo : EIATTR_KPARAM_INFO
	.align		4
.L_40:
        /*010c*/ 	.byte	0x04, 0x17
        /*010e*/ 	.short	(.L_42 - .L_41)
.L_41:
        /*0110*/ 	.word	0x00000000
        /*0114*/ 	.short	0x000a
        /*0116*/ 	.short	0x003c
        /*0118*/ 	.byte	0x00, 0xf0, 0x11, 0x00


	//----- nvinfo : EIATTR_KPARAM_INFO
	.align		4
.L_42:
        /*011c*/ 	.byte	0x04, 0x17
        /*011e*/ 	.short	(.L_44 - .L_43)
.L_43:
        /*0120*/ 	.word	0x00000000
        /*0124*/ 	.short	0x0009
        /*0126*/ 	.short	0x0038
        /*0128*/ 	.byte	0x00, 0xf0, 0x11, 0x00


	//----- nvinfo : EIATTR_KPARAM_INFO
	.align		4
.L_44:
        /*012c*/ 	.byte	0x04, 0x17
        /*012e*/ 	.short	(.L_46 - .L_45)
.L_45:
        /*0130*/ 	.word	0x00000000
        /*0134*/ 	.short	0x0008
        /*0136*/ 	.short	0x0034
        /*0138*/ 	.byte	0x00, 0xf0, 0x11, 0x00


	//----- nvinfo : EIATTR_KPARAM_INFO
	.align		4
.L_46:
        /*013c*/ 	.byte	0x04, 0x17
        /*013e*/ 	.short	(.L_48 - .L_47)
.L_47:
        /*0140*/ 	.word	0x00000000
        /*0144*/ 	.short	0x0007
        /*0146*/ 	.short	0x0030
        /*0148*/ 	.byte	0x00, 0xf0, 0x11, 0x00


	//----- nvinfo : EIATTR_KPARAM_INFO
	.align		4
.L_48:
        /*014c*/ 	.byte	0x04, 0x17
        /*014e*/ 	.short	(.L_50 - .L_49)
.L_49:
        /*0150*/ 	.word	0x00000000
        /*0154*/ 	.short	0x0006
        /*0156*/ 	.short	0x002c
        /*0158*/ 	.byte	0x00, 0xf0, 0x11, 0x00


	//----- nvinfo : EIATTR_KPARAM_INFO
	.align		4
.L_50:
        /*015c*/ 	.byte	0x04, 0x17
        /*015e*/ 	.short	(.L_52 - .L_51)
.L_51:
        /*0160*/ 	.word	0x00000000
        /*0164*/ 	.short	0x0005
        /*0166*/ 	.short	0x0028
        /*0168*/ 	.byte	0x00, 0xf0, 0x11, 0x00


	//----- nvinfo : EIATTR_KPARAM_INFO
	.align		4
.L_52:
        /*016c*/ 	.byte	0x04, 0x17
        /*016e*/ 	.short	(.L_54 - .L_53)
.L_53:
        /*0170*/ 	.word	0x00000000
        /*0174*/ 	.short	0x0004
        /*0176*/ 	.short	0x0020
        /*0178*/ 	.byte	0x00, 0xf4, 0x21, 0x00


	//----- nvinfo : EIATTR_KPARAM_INFO
	.align		4
.L_54:
        /*017c*/ 	.byte	0x04, 0x17
        /*017e*/ 	.short	(.L_56 - .L_55)
.L_55:
        /*0180*/ 	.word	0x00000000
        /*0184*/ 	.short	0x0003
        /*0186*/ 	.short	0x0018
        /*0188*/ 	.byte	0x00, 0xf4, 0x21, 0x00


	//----- nvinfo : EIATTR_KPARAM_INFO
	.align		4
.L_56:
        /*018c*/ 	.byte	0x04, 0x17
        /*018e*/ 	.short	(.L_58 - .L_57)
.L_57:
        /*0190*/ 	.word	0x00000000
        /*0194*/ 	.short	0x0002
        /*0196*/ 	.short	0x0010
        /*0198*/ 	.byte	0x00, 0xf4, 0x21, 0x00


	//----- nvinfo : EIATTR_KPARAM_INFO
	.align		4
.L_58:
        /*019c*/ 	.byte	0x04, 0x17
        /*019e*/ 	.short	(.L_60 - .L_59)
.L_59:
        /*01a0*/ 	.word	0x00000000
        /*01a4*/ 	.short	0x0001
        /*01a6*/ 	.short	0x0008
        /*01a8*/ 	.byte	0x00, 0xf4, 0x21, 0x00


	//----- nvinfo : EIATTR_KPARAM_INFO
	.align		4
.L_60:
        /*01ac*/ 	.byte	0x04, 0x17
        /*01ae*/ 	.short	(.L_62 - .L_61)
.L_61:
        /*01b0*/ 	.word	0x00000000
        /*01b4*/ 	.short	0x0000
        /*01b6*/ 	.short	0x0000
        /*01b8*/ 	.byte	0x00, 0xf4, 0x21, 0x00


	//----- nvinfo : EIATTR_MAXREG_COUNT
	.align		4
.L_62:
        /*01bc*/ 	.byte	0x03, 0x1b
        /*01be*/ 	.short	0x00ff


	//----- nvinfo : EIATTR_NUM_BARRIERS
	.align		4
        /*01c0*/ 	.byte	0x02, 0x4c
        /*01c2*/ 	.byte	0x01
	.zero		1


	//----- nvinfo : EIATTR_ANNOTATIONS
	.align		4
        /*01c4*/ 	.byte	0x04, 0x55
        /*01c6*/ 	.short	(.L_64 - .L_63)


	//   ....[0]....
.L_63:
        /*01c8*/ 	.word	0x00000001
        /*01cc*/ 	.byte	0x30, 0x10, 0x00, 0x00, 0x01, 0x00, 0x00, 0x00, 0x70, 0x11, 0x00, 0x00, 0x01, 0x00, 0x00, 0x00
        /*01dc*/ 	.byte	0xf0, 0x1c, 0x00, 0x00, 0x01, 0x00, 0x00, 0x00, 0x00, 0x1d, 0x00, 0x00


	//----- nvinfo : EIATTR_MERCURY_ISA_VERSION
	.align		4
.L_64:
        /*01e8*/ 	.byte	0x03, 0x5f
        /*01ea*/ 	.short	0x0000


	//----- nvinfo : EIATTR_COOP_GROUP_MASK_REGIDS
	.align		4
        /*01ec*/ 	.byte	0x04, 0x29
        /*01ee*/ 	.short	(.L_66 - .L_65)


	//   ....[0]....
.L_65:
        /*01f0*/ 	.word	0xffffffff


	//   ....[1]....
        /*01f4*/ 	.word	0xffffffff


	//   ....[2]....
        /*01f8*/ 	.word	0xffffffff


	//   ....[3]....
        /*01fc*/ 	.word	0xffffffff


	//   ....[4]....
        /*0200*/ 	.word	0xffffffff


	//   ....[5]....
        /*0204*/ 	.word	0xffffffff


	//   ....[6]....
        /*0208*/ 	.word	0xffffffff


	//   ....[7]....
        /*020c*/ 	.word	0xffffffff


	//----- nvinfo : EIATTR_COOP_GROUP_INSTR_OFFSETS
	.align		4
.L_66:
        /*0210*/ 	.byte	0x04, 0x28
        /*0212*/ 	.short	(.L_68 - .L_67)


	//   ....[0]....
.L_67:
        /*0214*/ 	.word	0x00003550


	//   ....[1]....
        /*0218*/ 	.word	0x00003650


	//   ....[2]....
        /*021c*/ 	.word	0x00003660


	//   ....[3]....
        /*0220*/ 	.word	0x00003730


	//   ....[4]....
        /*0224*/ 	.word	0x00004600


	//   ....[5]....
        /*0228*/ 	.word	0x00004610


	//   ....[6]....
        /*022c*/ 	.word	0x00004710


	//   ....[7]....
        /*0230*/ 	.word	0x00004730


	//----- nvinfo : EIATTR_EXIT_INSTR_OFFSETS
	.align		4
.L_68:
        /*0234*/ 	.byte	0x04, 0x1c
        /*0236*/ 	.short	(.L_70 - .L_69)


	//   ....[0]....
.L_69:
        /*0238*/ 	.word	0x000060d0


	//   ....[1]....
        /*023c*/ 	.word	0x00006170


	//----- nvinfo : EIATTR_REQNTID
	.align		4
.L_70:
        /*0240*/ 	.byte	0x04, 0x10
        /*0242*/ 	.short	(.L_72 - .L_71)
.L_71:
        /*0244*/ 	.word	0x00000080
        /*0248*/ 	.word	0x00000001
        /*024c*/ 	.word	0x00000001
.L_72:


//--------------------- .nv.callgraph             --------------------------
	.section	.nv.callgraph,"",@"SHT_CUDA_CALLGRAPH"
	.align	4
	.sectionentsize	8
	.align		4
        /*0000*/ 	.word	0x00000000
	.align		4
        /*0004*/ 	.word	0xffffffff
	.align		4
        /*0008*/ 	.word	0x00000000
	.align		4
        /*000c*/ 	.word	0xfffffffe
	.align		4
        /*0010*/ 	.word	0x00000000
	.align		4
        /*0014*/ 	.word	0xfffffffd
	.align		4
        /*0018*/ 	.word	0x00000000
	.align		4
        /*001c*/ 	.word	0xfffffffc


//--------------------- .nv.rel.action            --------------------------
	.section	.nv.rel.action,"",@"SHT_CUDA_RELOCINFO"
	.align	8
	.sectionentsize	8
        /*0000*/ 	.byte	0x73, 0x00, 0x00, 0x00, 0x00, 0x00, 0x00, 0x00, 0x00, 0x00, 0x00, 0x11, 0x25, 0x00, 0x05, 0x36


//--------------------- .nv.constant4             --------------------------
	.section	.nv.constant4,"a",@progbits
	.align	8
	.align		8
.nv.constant4:
        /*0000*/ 	.dword	_$_str


//--------------------- .nv.constant0.attn_fwd    --------------------------
	.section	.nv.constant0.attn_fwd,"a",@progbits
	.sectionflags	@""
	.align	4
.nv.constant0.attn_fwd:
	.zero		488


//--------------------- .text.attn_fwd            --------------------------
	.section	.text.attn_fwd,"ax",@progbits
	.sectioninfo	@"SHI_REGISTERS=255"
	.align	128
        .global         attn_fwd
        .type           attn_fwd,@function
        .size           attn_fwd,(.L_x_4 - attn_fwd)
        .other          attn_fwd,@"STO_CUDA_ENTRY STV_DEFAULT"
attn_fwd:
.text.attn_fwd:
[----:B------:R-:W-:Y:S02]  /*0000*/  IMAD.MOV.U32 R1, RZ, RZ, c[0x0][0x28] ;  /* 0x00000a00ff017624 */ /* 0x000fe400078e00ff */
[----:B------:R-:W0:Y:S01]  /*0010*/  S2R R16, SR_CTAID.X ;  /* 0x0000000000107919 */ /* 0x000e220000002500 */
[----:B------:R-:W-:Y:S01]  /*0020*/  IMAD.MOV.U32 R51, RZ, RZ, c[0x0][0x198] ;  /* 0x00006600ff337624 */ /* 0x000fe200078e00ff */
[----:B------:R-:W-:Y:S01]  /*0030*/  ULDC.64 UR6, c[0x0][0x118] ;  /* 0x0000460000067ab9 */ /* 0x000fe20000000a00 */
[----:B------:R-:W-:Y:S01]  /*0040*/  IADD3 R1, R1, -0x10, RZ ;  /* 0xfffffff001017810 */ /* 0x000fe20007ffe0ff */
[----:B------:R-:W1:Y:S04]  /*0050*/  S2R R44, SR_TID.X ;  /* 0x00000000002c7919 */ /* 0x000e680000002100 */
[----:B------:R-:W2:Y:S01]  /*0060*/  S2R R48, SR_CTAID.Y ;  /* 0x0000000000307919 */ /* 0x000ea20000002600 */
[----:B0-----:R-:W-:Y:S01]  /*0070*/  IMAD.SHL.U32 R16, R16, 0x40, RZ ;  /* 0x0000004010107824 */ /* 0x001fe200078e00ff */
[----:B-1----:R-:W-:-:S04]  /*0080*/  SHF.R.U32.HI R2, RZ, 0x6, R44 ;  /* 0x00000006ff027819 */ /* 0x002fc8000001162c */
[----:B------:R-:W-:Y:S01]  /*0090*/  LOP3.LUT R3, R16, 0x3f, R44, 0xf8, !PT ;  /* 0x0000003f10037812 */ /* 0x000fe200078ef82c */
[----:B--2---:R-:W-:Y:S01]  /*00a0*/  IMAD R0, R48, c[0x0][0x190], RZ ;  /* 0x0000640030007a24 */ /* 0x004fe200078e02ff */
[----:B------:R-:W-:-:S03]  /*00b0*/  SGXT.U32 R46, R2, 0x1 ;  /* 0x00000001022e781a */ /* 0x000fc60000000000 */
[----:B------:R-:W-:Y:S02]  /*00c0*/  IMAD R3, R3, c[0x0][0x194], RZ ;  /* 0x0000650003037a24 */ /* 0x000fe400078e02ff */
[----:B------:R-:W-:Y:S02]  /*00d0*/  IMAD.SHL.U32 R2, R0, 0x2, RZ ;  /* 0x0000000200027824 */ /* 0x000fe400078e00ff */
[----:B------:R-:W-:Y:S02]  /*00e0*/  IMAD.SHL.U32 R5, R3, 0x2, RZ ;  /* 0x0000000203057824 */ /* 0x000fe400078e00ff */
[----:B------:R-:W-:Y:S02]  /*00f0*/  IMAD R6, R46, c[0x0][0x198], RZ ;  /* 0x000066002e067a24 */ /* 0x000fe400078e02ff */
[----:B------:R-:W-:Y:S01]  /*0100*/  IMAD.HI R0, R0, 0x2, RZ ;  /* 0x0000000200007827 */ /* 0x000fe200078e02ff */
[----:B------:R-:W-:-:S03]  /*0110*/  IADD3 R47, P0, P1, R5, c[0x0][0x160], R2 ;  /* 0x00005800052f7a10 */ /* 0x000fc6000791e002 */
[----:B------:R-:W-:-:S04]  /*0120*/  IMAD.HI R3, R3, 0x2, RZ ;  /* 0x0000000203037827 */ /* 0x000fc800078e02ff */
[----:B------:R-:W-:Y:S01]  /*0130*/  IMAD R5, R51, 0x2, R6 ;  /* 0x0000000233057824 */ /* 0x000fe200078e0206 */
[----:B------:R-:W-:Y:S02]  /*0140*/  IADD3.X R49, R3, c[0x0][0x164], R0, P0, P1 ;  /* 0x0000590003317a10 */ /* 0x000fe400007e2400 */
[CC--:B------:R-:W-:Y:S01]  /*0150*/  LEA R2, P0, R6.reuse, R47.reuse, 0x1 ;  /* 0x0000002f06027211 */ /* 0x0c0fe200078008ff */
[----:B------:R-:W-:Y:S01]  /*0160*/  IMAD R0, R51, 0x2, R5 ;  /* 0x0000000233007824 */ /* 0x000fe200078e0205 */
[----:B------:R-:W-:Y:S02]  /*0170*/  LEA R4, P1, R5, R47, 0x1 ;  /* 0x0000002f05047211 */ /* 0x000fe400078208ff */
[----:B------:R-:W-:Y:S01]  /*0180*/  LEA.HI.X.SX32 R3, R6, R49, 0x1, P0 ;  /* 0x0000003106037211 */ /* 0x000fe200000f0eff */
[----:B------:R-:W-:Y:S01]  /*0190*/  IMAD R9, R51, 0x2, R0 ;  /* 0x0000000233097824 */ /* 0x000fe200078e0200 */
[C---:B------:R-:W-:Y:S02]  /*01a0*/  LEA R6, P0, R0.reuse, R47, 0x1 ;  /* 0x0000002f00067211 */ /* 0x040fe400078008ff */
[-C--:B------:R-:W-:Y:S01]  /*01b0*/  LEA.HI.X.SX32 R5, R5, R49.reuse, 0x1, P1 ;  /* 0x0000003105057211 */ /* 0x080fe200008f0eff */
[----:B------:R0:W2:Y:S01]  /*01c0*/  LDG.E.U16 R21, [R2.64] ;  /* 0x0000000602157981 */ /* 0x0000a2000c1e1500 */
[----:B------:R-:W-:-:S02]  /*01d0*/  LEA.HI.X.SX32 R7, R0, R49, 0x1, P0 ;  /* 0x0000003100077211 */ /* 0x000fc400000f0eff */
[----:B------:R-:W-:Y:S01]  /*01e0*/  LEA R0, R51, R9, 0x1 ;  /* 0x0000000933007211 */ /* 0x000fe200078e08ff */
[----:B------:R1:W3:Y:S01]  /*01f0*/  LDG.E.U16 R20, [R4.64] ;  /* 0x0000000604147981 */ /* 0x0002e2000c1e1500 */
[-C--:B------:R-:W-:Y:S02]  /*0200*/  LEA R8, P0, R9, R47.reuse, 0x1 ;  /* 0x0000002f09087211 */ /* 0x080fe400078008ff */
[C---:B------:R-:W-:Y:S01]  /*0210*/  LEA R10, P1, R0.reuse, R47, 0x1 ;  /* 0x0000002f000a7211 */ /* 0x040fe200078208ff */
[----:B------:R-:W-:Y:S01]  /*0220*/  IMAD R13, R51, 0x2, R0 ;  /* 0x00000002330d7824 */ /* 0x000fe200078e0200 */
[-C--:B------:R-:W-:Y:S01]  /*0230*/  LEA.HI.X.SX32 R9, R9, R49.reuse, 0x1, P0 ;  /* 0x0000003109097211 */ /* 0x080fe200000f0eff */
[----:B------:R4:W5:Y:S01]  /*0240*/  LDG.E.U16 R22, [R6.64] ;  /* 0x0000000606167981 */ /* 0x000962000c1e1500 */
[----:B------:R-:W-:Y:S01]  /*0250*/  LEA.HI.X.SX32 R11, R0, R49, 0x1, P1 ;  /* 0x00000031000b7211 */ /* 0x000fe200008f0eff */
[----:B------:R-:W-:Y:S01]  /*0260*/  IMAD R0, R51, 0x2, R13 ;  /* 0x0000000233007824 */ /* 0x000fe200078e020d */
[----:B------:R-:W-:Y:S01]  /*0270*/  LEA R12, P0, R13, R47, 0x1 ;  /* 0x0000002f0d0c7211 */ /* 0x000fe200078008ff */
[----:B------:R4:W3:Y:S02]  /*0280*/  LDG.E.U16 R23, [R8.64] ;  /* 0x0000000608177981 */ /* 0x0008e4000c1e1500 */
[----:B-1----:R-:W-:Y:S01]  /*0290*/  IMAD R5, R51, 0x2, R0 ;  /* 0x0000000233057824 */ /* 0x002fe200078e0200 */
[----:B------:R-:W-:Y:S01]  /*02a0*/  LEA.HI.X.SX32 R13, R13, R49, 0x1, P0 ;  /* 0x000000310d0d7211 */ /* 0x000fe200000f0eff */
[----:B------:R1:W3:Y:S01]  /*02b0*/  LDG.E.U16 R25, [R10.64] ;  /* 0x000000060a197981 */ /* 0x0002e2000c1e1500 */
[----:B0-----:R-:W-:-:S03]  /*02c0*/  LEA R2, P0, R0, R47, 0x1 ;  /* 0x0000002f00027211 */ /* 0x001fc600078008ff */
[----:B------:R0:W5:Y:S01]  /*02d0*/  LDG.E.U16 R24, [R12.64] ;  /* 0x000000060c187981 */ /* 0x000162000c1e1500 */
[----:B------:R-:W-:Y:S01]  /*02e0*/  LEA.HI.X.SX32 R3, R0, R49, 0x1, P0 ;  /* 0x0000003100037211 */ /* 0x000fe200000f0eff */
[----:B------:R-:W-:Y:S01]  /*02f0*/  IMAD R0, R51, 0x2, R5 ;  /* 0x0000000233007824 */ /* 0x000fe200078e0205 */
[----:B------:R-:W-:-:S03]  /*0300*/  LEA R4, P0, R5, R47, 0x1 ;  /* 0x0000002f05047211 */ /* 0x000fc600078008ff */
[----:B------:R-:W-:Y:S01]  /*0310*/  IMAD R14, R51, 0x2, R0 ;  /* 0x00000002330e7824 */ /* 0x000fe200078e0200 */
[C---:B----4-:R-:W-:Y:S01]  /*0320*/  LEA R6, P1, R0.reuse, R47, 0x1 ;  /* 0x0000002f00067211 */ /* 0x050fe200078208ff */
[----:B------:R4:W5:Y:S01]  /*0330*/  LDG.E.U16 R26, [R2.64] ;  /* 0x00000006021a7981 */ /* 0x000962000c1e1500 */
[-C--:B------:R-:W-:Y:S02]  /*0340*/  LEA.HI.X.SX32 R5, R5, R49.reuse, 0x1, P0 ;  /* 0x0000003105057211 */ /* 0x080fe400000f0eff */
[----:B------:R-:W-:Y:S01]  /*0350*/  LEA.HI.X.SX32 R7, R0, R49, 0x1, P1 ;  /* 0x0000003100077211 */ /* 0x000fe200008f0eff */
[C---:B------:R-:W-:Y:S01]  /*0360*/  IMAD R0, R51.reuse, 0x2, R14 ;  /* 0x0000000233007824 */ /* 0x040fe200078e020e */
[C---:B------:R-:W-:Y:S01]  /*0370*/  LEA R8, P0, R14.reuse, R47, 0x1 ;  /* 0x0000002f0e087211 */ /* 0x040fe200078008ff */
[----:B------:R4:W5:Y:S02]  /*0380*/  LDG.E.U16 R27, [R4.64] ;  /* 0x00000006041b7981 */ /* 0x000964000c1e1500 */
[----:B0-----:R-:W-:Y:S01]  /*0390*/  IMAD R13, R51, 0x2, R0 ;  /* 0x00000002330d7824 */ /* 0x001fe200078e0200 */
[----:B------:R-:W-:Y:S01]  /*03a0*/  LEA.HI.X.SX32 R9, R14, R49, 0x1, P0 ;  /* 0x000000310e097211 */ /* 0x000fe200000f0eff */
[----:B------:R0:W5:Y:S01]  /*03b0*/  LDG.E.U16 R29, [R6.64] ;  /* 0x00000006061d7981 */ /* 0x000162000c1e1500 */
[----:B-1----:R-:W-:-:S03]  /*03c0*/  LEA R10, P0, R0, R47, 0x1 ;  /* 0x0000002f000a7211 */ /* 0x002fc600078008ff */
[----:B------:R1:W5:Y:S01]  /*03d0*/  LDG.E.U16 R28, [R8.64] ;  /* 0x00000006081c7981 */ /* 0x000362000c1e1500 */
[----:B------:R-:W-:Y:S02]  /*03e0*/  LEA.HI.X.SX32 R11, R0, R49, 0x1, P0 ;  /* 0x00000031000b7211 */ /* 0x000fe400000f0eff */
[----:B------:R-:W-:Y:S02]  /*03f0*/  LEA R0, R51, R13, 0x1 ;  /* 0x0000000d33007211 */ /* 0x000fe400078e08ff */
[-C--:B----4-:R-:W-:Y:S01]  /*0400*/  LEA R2, P0, R13, R47.reuse, 0x1 ;  /* 0x0000002f0d027211 */ /* 0x090fe200078008ff */
[----:B------:R4:W5:Y:S01]  /*0410*/  LDG.E.U16 R30, [R10.64] ;  /* 0x000000060a1e7981 */ /* 0x000962000c1e1500 */
[C---:B------:R-:W-:Y:S01]  /*0420*/  LEA R12, P1, R0.reuse, R47, 0x1 ;  /* 0x0000002f000c7211 */ /* 0x040fe200078208ff */
[----:B------:R-:W-:Y:S01]  /*0430*/  IMAD R14, R51, 0x2, R0 ;  /* 0x00000002330e7824 */ /* 0x000fe200078e0200 */
[-C--:B------:R-:W-:Y:S02]  /*0440*/  LEA.HI.X.SX32 R3, R13, R49.reuse, 0x1, P0 ;  /* 0x000000310d037211 */ /* 0x080fe400000f0eff */
[----:B------:R-:W-:Y:S01]  /*0450*/  LEA.HI.X.SX32 R13, R0, R49, 0x1, P1 ;  /* 0x00000031000d7211 */ /* 0x000fe200008f0eff */
[C---:B------:R-:W-:Y:S01]  /*0460*/  IMAD R0, R51.reuse, 0x2, R14 ;  /* 0x0000000233007824 */ /* 0x040fe200078e020e */
[C---:B------:R-:W-:Y:S01]  /*0470*/  LEA R4, P0, R14.reuse, R47, 0x1 ;  /* 0x0000002f0e047211 */ /* 0x040fe200078008ff */
[----:B------:R4:W5:Y:S02]  /*0480*/  LDG.E.U16 R31, [R2.64] ;  /* 0x00000006021f7981 */ /* 0x000964000c1e1500 */
[C---:B-1----:R-:W-:Y:S01]  /*0490*/  IMAD R9, R51.reuse, 0x2, R0 ;  /* 0x0000000233097824 */ /* 0x042fe200078e0200 */
[----:B------:R-:W-:Y:S01]  /*04a0*/  LEA.HI.X.SX32 R5, R14, R49, 0x1, P0 ;  /* 0x000000310e057211 */ /* 0x000fe200000f0eff */
[----:B------:R1:W5:Y:S01]  /*04b0*/  LDG.E.U16 R33, [R12.64] ;  /* 0x000000060c217981 */ /* 0x000362000c1e1500 */
[----:B0-----:R-:W-:Y:S01]  /*04c0*/  LEA R6, P0, R0, R47, 0x1 ;  /* 0x0000002f00067211 */ /* 0x001fe200078008ff */
[----:B------:R-:W-:-:S02]  /*04d0*/  IMAD R14, R51, 0x2, R9 ;  /* 0x00000002330e7824 */ /* 0x000fc400078e0209 */
[----:B------:R0:W5:Y:S01]  /*04e0*/  LDG.E.U16 R32, [R4.64] ;  /* 0x0000000604207981 */ /* 0x000162000c1e1500 */
[----:B------:R-:W-:Y:S01]  /*04f0*/  LEA.HI.X.SX32 R7, R0, R49, 0x1, P0 ;  /* 0x0000003100077211 */ /* 0x000fe200000f0eff */
[----:B------:R-:W-:-:S04]  /*0500*/  IMAD R0, R51, 0x2, R14 ;  /* 0x0000000233007824 */ /* 0x000fc800078e020e */
[----:B------:R-:W-:Y:S01]  /*0510*/  IMAD R15, R51, 0x2, R0 ;  /* 0x00000002330f7824 */ /* 0x000fe200078e0200 */
[----:B------:R-:W-:Y:S01]  /*0520*/  LEA R8, P0, R9, R47, 0x1 ;  /* 0x0000002f09087211 */ /* 0x000fe200078008ff */
[----:B------:R0:W5:Y:S02]  /*0530*/  LDG.E.U16 R34, [R6.64] ;  /* 0x0000000606227981 */ /* 0x000164000c1e1500 */
[----:B------:R-:W-:Y:S01]  /*0540*/  IMAD R17, R51, 0x2, R15 ;  /* 0x0000000233117824 */ /* 0x000fe200078e020f */
[----:B------:R-:W-:Y:S02]  /*0550*/  LEA.HI.X.SX32 R9, R9, R49, 0x1, P0 ;  /* 0x0000003109097211 */ /* 0x000fe400000f0eff */
[----:B----4-:R-:W-:Y:S02]  /*0560*/  LEA R2, P0, R0, R47, 0x1 ;  /* 0x0000002f00027211 */ /* 0x010fe400078008ff */
[----:B-1----:R-:W-:Y:S01]  /*0570*/  LEA R13, R51, R17, 0x1 ;  /* 0x00000011330d7211 */ /* 0x002fe200078e08ff */
[----:B------:R1:W4:Y:S01]  /*0580*/  LDG.E.U16 R35, [R8.64] ;  /* 0x0000000608237981 */ /* 0x000322000c1e1500 */
[----:B------:R-:W-:-:S02]  /*0590*/  LEA R10, P1, R14, R47, 0x1 ;  /* 0x0000002f0e0a7211 */ /* 0x000fc400078208ff */
[-C--:B------:R-:W-:Y:S01]  /*05a0*/  LEA.HI.X.SX32 R3, R0, R49.reuse, 0x1, P0 ;  /* 0x0000003100037211 */ /* 0x080fe200000f0eff */
[----:B------:R-:W-:Y:S01]  /*05b0*/  IMAD R0, R51, 0x2, R13 ;  /* 0x0000000233007824 */ /* 0x000fe200078e020d */
[----:B------:R-:W-:-:S03]  /*05c0*/  LEA.HI.X.SX32 R11, R14, R49, 0x1, P1 ;  /* 0x000000310e0b7211 */ /* 0x000fc600008f0eff */
[----:B------:R-:W-:Y:S01]  /*05d0*/  IMAD R14, R51, 0x2, R0 ;  /* 0x00000002330e7824 */ /* 0x000fe200078e0200 */
[----:B0-----:R-:W-:Y:S01]  /*05e0*/  LEA R4, P0, R15, R47, 0x1 ;  /* 0x0000002f0f047211 */ /* 0x001fe200078008ff */
[----:B------:R0:W4:Y:S02]  /*05f0*/  LDG.E.U16 R37, [R10.64] ;  /* 0x000000060a257981 */ /* 0x000124000c1e1500 */
[----:B------:R-:W-:Y:S01]  /*0600*/  IMAD R18, R51, 0x2, R14 ;  /* 0x0000000233127824 */ /* 0x000fe200078e020e */
[----:B------:R-:W-:Y:S01]  /*0610*/  LEA.HI.X.SX32 R5, R15, R49, 0x1, P0 ;  /* 0x000000310f057211 */ /* 0x000fe200000f0eff */
[----:B------:R1:W4:Y:S01]  /*0620*/  LDG.E.U16 R36, [R2.64] ;  /* 0x0000000602247981 */ /* 0x000322000c1e1500 */
[CC--:B------:R-:W-:Y:S02]  /*0630*/  LEA R6, P0, R0.reuse, R47.reuse, 0x1 ;  /* 0x0000002f00067211 */ /* 0x0c0fe400078008ff */
[----:B------:R-:W-:Y:S01]  /*0640*/  LEA R12, P1, R13, R47, 0x1 ;  /* 0x0000002f0d0c7211 */ /* 0x000fe200078208ff */
[----:B------:R1:W4:Y:S01]  /*0650*/  LDG.E.U16 R38, [R4.64] ;  /* 0x0000000604267981 */ /* 0x000322000c1e1500 */
[----:B0-----:R-:W-:Y:S01]  /*0660*/  IMAD R11, R51, 0x2, R18 ;  /* 0x00000002330b7824 */ /* 0x001fe200078e0212 */
[----:B------:R-:W-:-:S03]  /*0670*/  LEA.HI.X.SX32 R7, R0, R49, 0x1, P0 ;  /* 0x0000003100077211 */ /* 0x000fc600000f0eff */
[C---:B------:R-:W-:Y:S01]  /*0680*/  IMAD R0, R51.reuse, 0x2, R11 ;  /* 0x0000000233007824 */ /* 0x040fe200078e020b */
[----:B-1----:R-:W-:Y:S01]  /*0690*/  LEA R8, P0, R14, R47, 0x1 ;  /* 0x0000002f0e087211 */ /* 0x002fe200078008ff */
[----:B------:R0:W4:Y:S02]  /*06a0*/  LDG.E.U16 R40, [R6.64] ;  /* 0x0000000606287981 */ /* 0x000124000c1e1500 */
[----:B------:R-:W-:Y:S01]  /*06b0*/  IMAD R2, R51, 0x2, R0 ;  /* 0x0000000233027824 */ /* 0x000fe200078e0200 */
[----:B------:R-:W-:-:S03]  /*06c0*/  LEA.HI.X.SX32 R13, R13, R49, 0x1, P1 ;  /* 0x000000310d0d7211 */ /* 0x000fc600008f0eff */
[----:B------:R-:W-:Y:S01]  /*06d0*/  IMAD R19, R51, 0x2, R2 ;  /* 0x0000000233137824 */ /* 0x000fe200078e0202 */
[----:B------:R-:W-:Y:S01]  /*06e0*/  LEA R10, P1, R11, R47, 0x1 ;  /* 0x0000002f0b0a7211 */ /* 0x000fe200078208ff */
[----:B------:R1:W4:Y:S01]  /*06f0*/  LDG.E.U16 R39, [R12.64] ;  /* 0x000000060c277981 */ /* 0x000322000c1e1500 */
[----:B------:R-:W-:Y:S02]  /*0700*/  LEA.HI.X.SX32 R9, R14, R49, 0x1, P0 ;  /* 0x000000310e097211 */ /* 0x000fe400000f0eff */
[C---:B------:R-:W-:Y:S02]  /*0710*/  LEA R4, P0, R0.reuse, R47, 0x1 ;  /* 0x0000002f00047211 */ /* 0x040fe400078008ff */
[----:B------:R-:W-:Y:S01]  /*0720*/  LEA R3, R51, R19, 0x1 ;  /* 0x0000001333037211 */ /* 0x000fe200078e08ff */
[----:B------:R0:W4:Y:S01]  /*0730*/  LDG.E.U16 R41, [R8.64] ;  /* 0x0000000608297981 */ /* 0x000122000c1e1500 */
[-C--:B------:R-:W-:Y:S02]  /*0740*/  LEA.HI.X.SX32 R11, R11, R49.reuse, 0x1, P1 ;  /* 0x000000310b0b7211 */ /* 0x080fe400008f0eff */
[----:B------:R-:W-:Y:S01]  /*0750*/  LEA.HI.X.SX32 R5, R0, R49, 0x1, P0 ;  /* 0x0000003100057211 */ /* 0x000fe200000f0eff */
[----:B------:R-:W-:Y:S01]  /*0760*/  IMAD R0, R51, 0x2, R3 ;  /* 0x0000000233007824 */ /* 0x000fe200078e0203 */
[-C--:B------:R-:W-:Y:S01]  /*0770*/  LEA R14, P1, R3, R47.reuse, 0x1 ;  /* 0x0000002f030e7211 */ /* 0x080fe200078208ff */
[----:B------:R0:W4:Y:S01]  /*0780*/  LDG.E.U16 R43, [R10.64] ;  /* 0x000000060a2b7981 */ /* 0x000122000c1e1500 */
[----:B-1----:R-:W-:-:S02]  /*0790*/  LEA R12, P0, R2, R47, 0x1 ;  /* 0x0000002f020c7211 */ /* 0x002fc400078008ff */
[-C--:B------:R-:W-:Y:S01]  /*07a0*/  LEA.HI.X.SX32 R15, R3, R49.reuse, 0x1, P1 ;  /* 0x00000031030f7211 */ /* 0x080fe200008f0eff */
[----:B------:R-:W-:Y:S01]  /*07b0*/  IMAD R3, R51, 0x2, R0 ;  /* 0x0000000233037824 */ /* 0x000fe200078e0200 */
[----:B------:R-:W-:Y:S01]  /*07c0*/  LEA.HI.X.SX32 R13, R2, R49, 0x1, P0 ;  /* 0x00000031020d7211 */ /* 0x000fe200000f0eff */
[----:B------:R1:W4:Y:S01]  /*07d0*/  LDG.E.U16 R42, [R4.64] ;  /* 0x00000006042a7981 */ /* 0x000322000c1e1500 */
[CC--:B0-----:R-:W-:Y:S02]  /*07e0*/  LEA R8, P0, R0.reuse, R47.reuse, 0x1 ;  /* 0x0000002f00087211 */ /* 0x0c1fe400078008ff */
[----:B------:R-:W-:Y:S01]  /*07f0*/  LEA R10, P1, R3, R47, 0x1 ;  /* 0x0000002f030a7211 */ /* 0x000fe200078208ff */
[----:B------:R0:W4:Y:S01]  /*0800*/  LDG.E.U16 R45, [R14.64] ;  /* 0x000000060e2d7981 */ /* 0x000122000c1e1500 */
[----:B------:R-:W-:Y:S02]  /*0810*/  LEA.HI.X.SX32 R9, R0, R49, 0x1, P0 ;  /* 0x0000003100097211 */ /* 0x000fe400000f0eff */
[----:B------:R-:W-:Y:S01]  /*0820*/  LEA R2, P0, R17, R47, 0x1 ;  /* 0x0000002f11027211 */ /* 0x000fe200078008ff */
[----:B------:R-:W-:Y:S01]  /*0830*/  IMAD R0, R51, 0x2, R3 ;  /* 0x0000000233007824 */ /* 0x000fe200078e0203 */
[-C--:B------:R-:W-:Y:S01]  /*0840*/  LEA.HI.X.SX32 R11, R3, R49.reuse, 0x1, P1 ;  /* 0x00000031030b7211 */ /* 0x080fe200008f0eff */
[----:B------:R0:W4:Y:S01]  /*0850*/  LDG.E.U16 R12, [R12.64] ;  /* 0x000000060c0c7981 */ /* 0x000122000c1e1500 */
[----:B------:R-:W-:-:S02]  /*0860*/  LEA.HI.X.SX32 R3, R17, R49, 0x1, P0 ;  /* 0x0000003111037211 */ /* 0x000fc400000f0eff */
[CC--:B-1----:R-:W-:Y:S01]  /*0870*/  LEA R4, P0, R18.reuse, R47.reuse, 0x1 ;  /* 0x0000002f12047211 */ /* 0x0c2fe200078008ff */
[----:B------:R1:W4:Y:S01]  /*0880*/  LDG.E.U16 R9, [R8.64] ;  /* 0x0000000608097981 */ /* 0x000322000c1e1500 */
[C---:B------:R-:W-:Y:S02]  /*0890*/  LEA R6, P1, R19.reuse, R47, 0x1 ;  /* 0x0000002f13067211 */ /* 0x040fe400078208ff */
[----:B------:R-:W-:Y:S01]  /*08a0*/  LEA.HI.X.SX32 R5, R18, R49, 0x1, P0 ;  /* 0x0000003112057211 */ /* 0x000fe200000f0eff */
[----:B------:R1:W4:Y:S01]  /*08b0*/  LDG.E.U16 R10, [R10.64] ;  /* 0x000000060a0a7981 */ /* 0x000322000c1e1500 */
[C---:B0-----:R-:W-:Y:S02]  /*08c0*/  LEA R14, P0, R0.reuse, R47, 0x1 ;  /* 0x0000002f000e7211 */ /* 0x041fe400078008ff */
[-C--:B------:R-:W-:Y:S01]  /*08d0*/  LEA.HI.X.SX32 R7, R19, R49.reuse, 0x1, P1 ;  /* 0x0000003113077211 */ /* 0x080fe200008f0eff */
[----:B------:R0:W4:Y:S01]  /*08e0*/  LDG.E.U16 R3, [R2.64] ;  /* 0x0000000602037981 */ /* 0x000122000c1e1500 */
[----:B------:R-:W-:-:S03]  /*08f0*/  LEA.HI.X.SX32 R15, R0, R49, 0x1, P0 ;  /* 0x00000031000f7211 */ /* 0x000fc600000f0eff */
[----:B------:R0:W4:Y:S04]  /*0900*/  LDG.E.U16 R13, [R4.64] ;  /* 0x00000006040d7981 */ /* 0x000128000c1e1500 */
[----:B------:R-:W4:Y:S04]  /*0910*/  LDG.E.U16 R7, [R6.64] ;  /* 0x0000000606077981 */ /* 0x000f28000c1e1500 */
[----:B------:R0:W4:Y:S01]  /*0920*/  LDG.E.U16 R15, [R14.64] ;  /* 0x000000060e0f7981 */ /* 0x000122000c1e1500 */
[----:B-1----:R-:W-:Y:S02]  /*0930*/  LOP3.LUT R8, R44, 0x3f, RZ, 0xc0, !PT ;  /* 0x0000003f2c087812 */ /* 0x002fe400078ec0ff */
[----:B------:R-:W-:-:S03]  /*0940*/  SHF.R.S32.HI R0, RZ, 0x6, R44 ;  /* 0x00000006ff007819 */ /* 0x000fc6000001142c */
[----:B------:R-:W-:Y:S01]  /*0950*/  IMAD.SHL.U32 R11, R8, 0x2, RZ ;  /* 0x00000002080b7824 */ /* 0x000fe200078e00ff */
[----:B------:R-:W-:-:S04]  /*0960*/  SGXT R0, R0, 0x1 ;  /* 0x000000010000781a */ /* 0x000fc80000000200 */
[----:B------:R-:W-:-:S04]  /*0970*/  LOP3.LUT R0, R11, 0x90, R0, 0x78, !PT ;  /* 0x000000900b007812 */ /* 0x000fc800078e7800 */
[C---:B------:R-:W-:Y:S02]  /*0980*/  LOP3.LUT R52, R0.reuse, 0x20, RZ, 0x3c, !PT ;  /* 0x0000002000347812 */ /* 0x040fe400078e3cff */
[C---:B------:R-:W-:Y:S02]  /*0990*/  LOP3.LUT R50, R0.reuse, 0x40, RZ, 0x3c, !PT ;  /* 0x0000004000327812 */ /* 0x040fe400078e3cff */
[----:B------:R-:W-:Y:S02]  /*09a0*/  LOP3.LUT R252, R0, 0x60, RZ, 0x3c, !PT ;  /* 0x0000006000fc7812 */ /* 0x000fe400078e3cff */
[----:B0-----:R-:W-:-:S04]  /*09b0*/  IADD3 R4, R16, 0x40, RZ ;  /* 0x0000004010047810 */ /* 0x001fc80007ffe0ff */
[----:B------:R-:W-:Y:S01]  /*09c0*/  ISETP.GE.AND P0, PT, R4, 0x1, PT ;  /* 0x000000010400780c */ /* 0x000fe20003f06270 */
[----:B------:R-:W-:Y:S01]  /*09d0*/  IMAD.MOV.U32 R2, RZ, RZ, -0x800000 ;  /* 0xff800000ff027424 */ /* 0x000fe200078e00ff */
[----:B------:R-:W-:Y:S01]  /*09e0*/  MOV R64, 0xff800000 ;  /* 0xff80000000407802 */ /* 0x000fe20000000f00 */
[----:B------:R-:W-:Y:S01]  /*09f0*/  IMAD.MOV.U32 R5, RZ, RZ, 0x3f800000 ;  /* 0x3f800000ff057424 */ /* 0x000fe200078e00ff */
[----:B------:R-:W-:Y:S01]  /*0a00*/  CS2R R100, SRZ ;  /* 0x0000000000647805 */ /* 0x000fe2000001ff00 */
        /* <DEDUP_REMOVED lines=15> */
[C---:B------:R-:W-:Y:S01]  /*0b00*/  LOP3.LUT R4, R44.reuse, 0x60, RZ, 0xc0, !PT ;  /* 0x000000602c047812 */ /* 0x040fe200078ec0ff */
[C---:B------:R-:W-:Y:S01]  /*0b10*/  IMAD.SHL.U32 R66, R44.reuse, 0x2, RZ ;  /* 0x000000022c427824 */ /* 0x040fe200078e00ff */
[----:B------:R-:W-:Y:S01]  /*0b20*/  LOP3.LUT R14, R44, 0x1c, RZ, 0xc0, !PT ;  /* 0x0000001c2c0e7812 */ /* 0x000fe200078ec0ff */
[----:B--2---:R-:W-:Y:S04]  /*0b30*/  STS.U16 [R0], R21 ;  /* 0x0000001500007388 */ /* 0x004fe80000000400 */
[----:B---3--:R-:W-:Y:S04]  /*0b40*/  STS.U16 [R0+0x400], R25 ;  /* 0x0004001900007388 */ /* 0x008fe80000000400 */
[----:B-----5:R-:W-:Y:S04]  /*0b50*/  STS.U16 [R0+0x800], R29 ;  /* 0x0008001d00007388 */ /* 0x020fe80000000400 */
[----:B------:R-:W-:Y:S04]  /*0b60*/  STS.U16 [R0+0xc00], R33 ;  /* 0x000c002100007388 */ /* 0x000fe80000000400 */
[----:B----4-:R-:W-:Y:S04]  /*0b70*/  STS.U16 [R0+0x1000], R37 ;  /* 0x0010002500007388 */ /* 0x010fe80000000400 */
[----:B------:R-:W-:Y:S04]  /*0b80*/  STS.U16 [R0+0x1400], R39 ;  /* 0x0014002700007388 */ /* 0x000fe80000000400 */
        /* <DEDUP_REMOVED lines=17> */
[----:B------:R0:W-:Y:S04]  /*0ca0*/  STS.U16 [R50+0x1e00], R10 ;  /* 0x001e000a32007388 */ /* 0x0001e80000000400 */
[----:B------:R1:W-:Y:S04]  /*0cb0*/  STS.U16 [R252+0x300], R23 ;  /* 0x00030017fc007388 */ /* 0x0003e80000000400 */
[----:B------:R1:W-:Y:S04]  /*0cc0*/  STS.U16 [R252+0x700], R27 ;  /* 0x0007001bfc007388 */ /* 0x0003e80000000400 */
[----:B------:R1:W-:Y:S04]  /*0cd0*/  STS.U16 [R252+0xb00], R31 ;  /* 0x000b001ffc007388 */ /* 0x0003e80000000400 */
[----:B------:R1:W-:Y:S04]  /*0ce0*/  STS.U16 [R252+0xf00], R35 ;  /* 0x000f0023fc007388 */ /* 0x0003e80000000400 */
[----:B------:R1:W-:Y:S04]  /*0cf0*/  STS.U16 [R252+0x1300], R3 ;  /* 0x00130003fc007388 */ /* 0x0003e80000000400 */
[----:B------:R1:W-:Y:S04]  /*0d00*/  STS.U16 [R252+0x1700], R13 ;  /* 0x0017000dfc007388 */ /* 0x0003e80000000400 */
[----:B------:R1:W-:Y:S04]  /*0d10*/  STS.U16 [R252+0x1b00], R7 ;  /* 0x001b0007fc007388 */ /* 0x0003e80000000400 */
[----:B------:R1:W-:Y:S01]  /*0d20*/  STS.U16 [R252+0x1f00], R15 ;  /* 0x001f000ffc007388 */ /* 0x0003e20000000400 */
[----:B0-----:R-:W-:Y:S01]  /*0d30*/  IMAD.MOV.U32 R10, RZ, RZ, 0x3f800000 ;  /* 0x3f800000ff0a7424 */ /* 0x001fe200078e00ff */
[----:B------:R-:W-:Y:S05]  /*0d40*/  @!P0 BRA `(.L_x_0) ;  /* 0x00003b7000008947 */ /* 0x000fea0003800000 */
[C---:B------:R-:W-:Y:S01]  /*0d50*/  IMAD R5, R8.reuse, c[0x0][0x1a8], RZ ;  /* 0x00006a0008057a24 */ /* 0x040fe200078e02ff */
[----:B------:R-:W-:Y:S01]  /*0d60*/  SHF.R.U32.HI R12, RZ, 0x1, R4 ;  /* 0x00000001ff0c7819 */ /* 0x000fe20000011604 */
[----:B------:R-:W-:Y:S01]  /*0d70*/  IMAD R9, R8, c[0x0][0x1b4], RZ ;  /* 0x00006d0008097a24 */ /* 0x000fe200078e02ff */
[----:B------:R-:W-:Y:S01]  /*0d80*/  CS2R R100, SRZ ;  /* 0x0000000000647805 */ /* 0x000fe2000001ff00 */
[----:B------:R-:W-:Y:S01]  /*0d90*/  IMAD R8, R46, c[0x0][0x1a4], RZ ;  /* 0x000069002e087a24 */ /* 0x000fe200078e02ff */
[----:B-1----:R-:W-:Y:S01]  /*0da0*/  LEA.HI R15, R14, R12, RZ, 0x1e ;  /* 0x0000000c0e0f7211 */ /* 0x002fe200078ff0ff */
[----:B------:R-:W-:Y:S01]  /*0db0*/  IMAD.MOV.U32 R31, RZ, RZ, c[0x0][0x1a4] ;  /* 0x00006900ff1f7624 */ /* 0x000fe200078e00ff */
[----:B------:R-:W-:Y:S01]  /*0dc0*/  CS2R R102, SRZ ;  /* 0x0000000000667805 */ /* 0x000fe2000001ff00 */
[----:B------:R-:W-:Y:S01]  /*0dd0*/  IMAD R2, R48, c[0x0][0x1a0], RZ ;  /* 0x0000680030027a24 */ /* 0x000fe200078e02ff */
[----:B------:R-:W-:Y:S01]  /*0de0*/  CS2R R124, SRZ ;  /* 0x00000000007c7805 */ /* 0x000fe2000001ff00 */
[----:B------:R-:W-:Y:S01]  /*0df0*/  IMAD R10, R31, 0x2, R8 ;  /* 0x000000021f0a7824 */ /* 0x000fe200078e0208 */
[----:B------:R-:W-:Y:S01]  /*0e00*/  CS2R R126, SRZ ;  /* 0x00000000007e7805 */ /* 0x000fe2000001ff00 */
[C---:B------:R-:W-:Y:S01]  /*0e10*/  IMAD.SHL.U32 R4, R2.reuse, 0x2, RZ ;  /* 0x0000000202047824 */ /* 0x040fe200078e00ff */
[----:B------:R-:W-:Y:S01]  /*0e20*/  CS2R R120, SRZ ;  /* 0x0000000000787805 */ /* 0x000fe2000001ff00 */
[----:B------:R-:W-:Y:S01]  /*0e30*/  IMAD.SHL.U32 R7, R5, 0x2, RZ ;  /* 0x0000000205077824 */ /* 0x000fe200078e00ff */
[----:B------:R-:W-:Y:S01]  /*0e40*/  CS2R R122, SRZ ;  /* 0x00000000007a7805 */ /* 0x000fe2000001ff00 */
[----:B------:R-:W-:Y:S01]  /*0e50*/  IMAD R11, R31, 0x2, R10 ;  /* 0x000000021f0b7824 */ /* 0x000fe200078e020a */
[----:B------:R-:W-:Y:S01]  /*0e60*/  CS2R R108, SRZ ;  /* 0x00000000006c7805 */ /* 0x000fe2000001ff00 */
[----:B------:R-:W-:Y:S01]  /*0e70*/  IMAD.HI R2, R2, 0x2, RZ ;  /* 0x0000000202027827 */ /* 0x000fe200078e02ff */
[----:B------:R-:W-:Y:S01]  /*0e80*/  IADD3 R191, P0, P1, R7, c[0x0][0x168], R4 ;  /* 0x00005a0007bf7a10 */ /* 0x000fe2000791e004 */
[----:B------:R-:W-:Y:S01]  /*0e90*/  CS2R R110, SRZ ;  /* 0x00000000006e7805 */ /* 0x000fe2000001ff00 */
[----:B------:R-:W-:Y:S01]  /*0ea0*/  LOP3.LUT R7, R44, 0x7, RZ, 0xc0, !PT ;  /* 0x000000072c077812 */ /* 0x000fe200078ec0ff */
[----:B------:R-:W-:Y:S01]  /*0eb0*/  IMAD.HI R5, R5, 0x2, RZ ;  /* 0x0000000205057827 */ /* 0x000fe200078e02ff */
[----:B------:R-:W-:Y:S01]  /*0ec0*/  CS2R R104, SRZ ;  /* 0x0000000000687805 */ /* 0x000fe2000001ff00 */
[----:B------:R-:W-:Y:S01]  /*0ed0*/  CS2R R106, SRZ ;  /* 0x00000000006a7805 */ /* 0x000fe2000001ff00 */
[----:B------:R-:W-:Y:S01]  /*0ee0*/  CS2R R136, SRZ ;  /* 0x0000000000887805 */ /* 0x000fe2000001ff00 */
[----:B------:R-:W-:Y:S01]  /*0ef0*/  IMAD R4, R31, 0x2, R11 ;  /* 0x000000021f047824 */ /* 0x000fe200078e020b */
[----:B------:R-:W-:Y:S01]  /*0f00*/  IADD3.X R29, R5, c[0x0][0x16c], R2, P0, P1 ;  /* 0x00005b00051d7a10 */ /* 0x000fe200007e2402 */
[----:B------:R-:W-:Y:S01]  /*0f10*/  IMAD R3, R48, c[0x0][0x1b0], RZ ;  /* 0x00006c0030037a24 */ /* 0x000fe200078e02ff */
[-C--:B------:R-:W-:Y:S01]  /*0f20*/  LEA R22, P0, R8, R191.reuse, 0x1 ;  /* 0x000000bf08167211 */ /* 0x080fe200078008ff */
[----:B------:R-:W-:Y:S01]  /*0f30*/  IMAD R2, R31, 0x2, R4 ;  /* 0x000000021f027824 */ /* 0x000fe200078e0204 */
[----:B------:R-:W-:Y:S01]  /*0f40*/  LEA R20, P1, R10, R191, 0x1 ;  /* 0x000000bf0a147211 */ /* 0x000fe200078208ff */
[----:B------:R-:W-:Y:S01]  /*0f50*/  IMAD.SHL.U32 R13, R9, 0x2, RZ ;  /* 0x00000002090d7824 */ /* 0x000fe200078e00ff */
[----:B------:R-:W-:Y:S01]  /*0f60*/  SHF.L.U32 R6, R3, 0x1, RZ ;  /* 0x0000000103067819 */ /* 0x000fe200000006ff */
[----:B------:R-:W-:Y:S01]  /*0f70*/  IMAD R5, R31, 0x2, R2 ;  /* 0x000000021f057824 */ /* 0x000fe200078e0202 */
[-C--:B------:R-:W-:Y:S01]  /*0f80*/  LEA.HI.X.SX32 R23, R8, R29.reuse, 0x1, P0 ;  /* 0x0000001d08177211 */ /* 0x080fe200000f0eff */
[----:B------:R-:W-:Y:S01]  /*0f90*/  IMAD.HI R14, R9, 0x2, RZ ;  /* 0x00000002090e7827 */ /* 0x000fe200078e02ff */
[----:B------:R-:W-:Y:S01]  /*0fa0*/  IADD3 R63, P2, P3, R13, c[0x0][0x170], R6 ;  /* 0x00005c000d3f7a10 */ /* 0x000fe20007b5e006 */
[----:B------:R-:W-:Y:S01]  /*0fb0*/  CS2R R138, SRZ ;  /* 0x00000000008a7805 */ /* 0x000fe2000001ff00 */
[----:B------:R-:W-:Y:S01]  /*0fc0*/  LOP3.LUT R13, R66, 0x10, RZ, 0xc0, !PT ;  /* 0x00000010420d7812 */ /* 0x000fe200078ec0ff */
[----:B------:R-:W-:Y:S01]  /*0fd0*/  IMAD R12, R31, 0x2, R5 ;  /* 0x000000021f0c7824 */ /* 0x000fe200078e0205 */
[----:B------:R-:W-:Y:S01]  /*0fe0*/  LEA.HI.X.SX32 R21, R10, R29, 0x1, P1 ;  /* 0x0000001d0a157211 */ /* 0x000fe200008f0eff */
[----:B------:R-:W-:Y:S01]  /*0ff0*/  IMAD R9, R7, 0x90, RZ ;  /* 0x0000009007097824 */ /* 0x000fe200078e02ff */
[----:B------:R-:W-:Y:S01]  /*1000*/  LOP3.LUT R18, R13, 0x60, R44, 0xf8, !PT ;  /* 0x000000600d127812 */ /* 0x000fe200078ef82c */
[----:B------:R-:W-:Y:S01]  /*1010*/  IMAD.HI R7, R3, 0x2, RZ ;  /* 0x0000000203077827 */ /* 0x000fe200078e02ff */
[----:B------:R-:W-:Y:S01]  /*1020*/  LEA R3, R31, R12, 0x1 ;  /* 0x0000000c1f037211 */ /* 0x000fe200078e08ff */
[----:B------:R-:W-:Y:S01]  /*1030*/  STL.64 [R1+0x8], R22 ;  /* 0x0000081601007387 */ /* 0x000fe20000100a00 */
[----:B------:R-:W-:Y:S01]  /*1040*/  LOP3.LUT R18, R9, R18, RZ, 0x3c, !PT ;  /* 0x0000001209127212 */ /* 0x000fe200078e3cff */
[----:B------:R-:W-:Y:S01]  /*1050*/  IMAD.IADD R6, R16, 0x1, R15 ;  /* 0x0000000110067824 */ /* 0x000fe200078e020f */
[----:B------:R-:W-:Y:S01]  /*1060*/  IADD3.X R65, R14, c[0x0][0x174], R7, P2, P3 ;  /* 0x00005d000e417a10 */ /* 0x000fe200017e6407 */
[----:B------:R-:W-:Y:S01]  /*1070*/  IMAD.SHL.U32 R15, R44, 0x40, RZ ;  /* 0x000000402c0f7824 */ /* 0x000fe200078e00ff */
[-C--:B------:R-:W-:Y:S01]  /*1080*/  LEA R248, P0, R4, R191.reuse, 0x1 ;  /* 0x000000bf04f87211 */ /* 0x080fe200078008ff */
[----:B------:R-:W-:Y:S01]  /*1090*/  IMAD R13, R31, 0x2, R3 ;  /* 0x000000021f0d7824 */ /* 0x000fe200078e0203 */
[----:B------:R-:W-:Y:S01]  /*10a0*/  LEA R246, P1, R2, R191, 0x1 ;  /* 0x000000bf02f67211 */ /* 0x000fe200078208ff */
[----:B------:R-:W-:Y:S01]  /*10b0*/  IMAD R16, R46, c[0x0][0x1b8], RZ ;  /* 0x00006e002e107a24 */ /* 0x000fe200078e02ff */
[----:B------:R-:W-:Y:S01]  /*10c0*/  LOP3.LUT R15, R15, 0x400, RZ, 0xc0, !PT ;  /* 0x000004000f0f7812 */ /* 0x000fe200078ec0ff */
[----:B------:R-:W-:Y:S01]  /*10d0*/  IMAD R14, R31, 0x2, R13 ;  /* 0x000000021f0e7824 */ /* 0x000fe200078e020d */
[-C--:B------:R-:W-:Y:S01]  /*10e0*/  LEA.HI.X.SX32 R249, R4, R29.reuse, 0x1, P0 ;  /* 0x0000001d04f97211 */ /* 0x080fe200000f0eff */
[----:B------:R-:W-:Y:S01]  /*10f0*/  IMAD.MOV.U32 R57, RZ, RZ, c[0x0][0x1b8] ;  /* 0x00006e00ff397624 */ /* 0x000fe200078e00ff */
[----:B------:R-:W-:Y:S01]  /*1100*/  LEA.HI.X.SX32 R247, R2, R29, 0x1, P1 ;  /* 0x0000001d02f77211 */ /* 0x000fe200008f0eff */
[----:B------:R-:W-:Y:S01]  /*1110*/  IMAD.IADD R7, R15, 0x1, R18 ;  /* 0x000000010f077824 */ /* 0x000fe200078e0212 */
[-C--:B------:R-:W-:Y:S01]  /*1120*/  LEA R244, P0, R5, R191.reuse, 0x1 ;  /* 0x000000bf05f47211 */ /* 0x080fe200078008ff */
[----:B------:R-:W-:Y:S01]  /*1130*/  IMAD R15, R31, 0x2, R14 ;  /* 0x000000021f0f7824 */ /* 0x000fe200078e020e */
[----:B------:R-:W-:Y:S01]  /*1140*/  LEA R250, P2, R11, R191, 0x1 ;  /* 0x000000bf0bfa7211 */ /* 0x000fe200078408ff */
[----:B------:R-:W-:Y:S01]  /*1150*/  IMAD R17, R57, 0x2, R16 ;  /* 0x0000000239117824 */ /* 0x000fe200078e0210 */
[----:B------:R-:W-:Y:S01]  /*1160*/  LEA.HI.X.SX32 R245, R5, R29, 0x1, P0 ;  /* 0x0000001d05f57211 */ /* 0x000fe200000f0eff */
[----:B------:R0:W-:Y:S01]  /*1170*/  STL.64 [R1], R20 ;  /* 0x0000001401007387 */ /* 0x0001e20000100a00 */
[----:B------:R-:W-:Y:S01]  /*1180*/  LEA R8, R31, R15, 0x1 ;  /* 0x0000000f1f087211 */ /* 0x000fe200078e08ff */
[----:B------:R-:W-:Y:S01]  /*1190*/  IMAD R18, R57, 0x2, R17 ;  /* 0x0000000239127824 */ /* 0x000fe200078e0211 */
[----:B------:R-:W-:Y:S01]  /*11a0*/  LEA.HI.X.SX32 R251, R11, R29, 0x1, P2 ;  /* 0x0000001d0bfb7211 */ /* 0x000fe200010f0eff */
[----:B------:R-:W-:Y:S01]  /*11b0*/  CS2R R132, SRZ ;  /* 0x0000000000847805 */ /* 0x000fe2000001ff00 */
[-C--:B------:R-:W-:Y:S01]  /*11c0*/  LEA R238, P0, R3, R191.reuse, 0x1 ;  /* 0x000000bf03ee7211 */ /* 0x080fe200078008ff */
[----:B------:R-:W-:Y:S01]  /*11d0*/  IMAD R10, R31, 0x2, R8 ;  /* 0x000000021f0a7824 */ /* 0x000fe200078e0208 */
[C---:B------:R-:W-:Y:S01]  /*11e0*/  LEA R242, P1, R12.reuse, R191, 0x1 ;  /* 0x000000bf0cf27211 */ /* 0x040fe200078208ff */
[----:B------:R-:W-:Y:S01]  /*11f0*/  IMAD R19, R57, 0x2, R18 ;  /* 0x0000000239137824 */ /* 0x000fe200078e0212 */
[-C--:B------:R-:W-:Y:S01]  /*1200*/  LEA.HI.X.SX32 R239, R3, R29.reuse, 0x1, P0 ;  /* 0x0000001d03ef7211 */ /* 0x080fe200000f0eff */
[----:B------:R-:W-:Y:S01]  /*1210*/  IMAD R4, R31, 0x2, R10 ;  /* 0x000000021f047824 */ /* 0x000fe200078e020a */
[----:B------:R-:W-:Y:S01]  /*1220*/  LEA.HI.X.SX32 R243, R12, R29, 0x1, P1 ;  /* 0x0000001d0cf37211 */ /* 0x000fe200008f0eff */
[----:B0-----:R-:W-:Y:S01]  /*1230*/  IMAD R20, R57, 0x2, R19 ;  /* 0x0000000239147824 */ /* 0x001fe200078e0213 */
[-C--:B------:R-:W-:Y:S01]  /*1240*/  LEA R236, P1, R13, R191.reuse, 0x1 ;  /* 0x000000bf0dec7211 */ /* 0x080fe200078208ff */
[----:B------:R-:W-:Y:S01]  /*1250*/  IMAD R2, R31, 0x2, R4 ;  /* 0x000000021f027824 */ /* 0x000fe200078e0204 */
[C---:B------:R-:W-:Y:S01]  /*1260*/  LEA R234, P0, R14.reuse, R191, 0x1 ;  /* 0x000000bf0eea7211 */ /* 0x040fe200078008ff */
[----:B------:R-:W-:Y:S01]  /*1270*/  IMAD R21, R57, 0x2, R20 ;  /* 0x0000000239157824 */ /* 0x000fe200078e0214 */
[----:B------:R-:W-:Y:S01]  /*1280*/  LEA.HI.X.SX32 R237, R13, R29, 0x1, P1 ;  /* 0x0000001d0ded7211 */ /* 0x000fe200008f0eff */
[----:B------:R-:W-:Y:S01]  /*1290*/  CS2R R134, SRZ ;  /* 0x0000000000867805 */ /* 0x000fe2000001ff00 */
[----:B------:R-:W-:Y:S01]  /*12a0*/  LEA R5, R31, R2, 0x1 ;  /* 0x000000021f057211 */ /* 0x000fe200078e08ff */
[----:B------:R-:W-:Y:S01]  /*12b0*/  IMAD R22, R57, 0x2, R21 ;  /* 0x0000000239167824 */ /* 0x000fe200078e0215 */
[----:B------:R-:W-:Y:S01]  /*12c0*/  LEA R232, P1, R15, R191, 0x1 ;  /* 0x000000bf0fe87211 */ /* 0x000fe200078208ff */
[----:B------:R-:W-:Y:S01]  /*12d0*/  CS2R R128, SRZ ;  /* 0x0000000000807805 */ /* 0x000fe2000001ff00 */
[----:B------:R-:W-:Y:S01]  /*12e0*/  LEA.HI.X.SX32 R235, R14, R29, 0x1, P0 ;  /* 0x0000001d0eeb7211 */ /* 0x000fe200000f0eff */
[----:B------:R-:W-:Y:S01]  /*12f0*/  IMAD R11, R31, 0x2, R5 ;  /* 0x000000021f0b7824 */ /* 0x000fe200078e0205 */
[----:B------:R-:W-:Y:S01]  /*1300*/  LEA R230, P0, R8, R191, 0x1 ;  /* 0x000000bf08e67211 */ /* 0x000fe200078008ff */
[----:B------:R-:W-:Y:S01]  /*1310*/  IMAD R23, R57, 0x2, R22 ;  /* 0x0000000239177824 */ /* 0x000fe200078e0216 */
[----:B------:R-:W-:Y:S01]  /*1320*/  LEA.HI.X.SX32 R233, R15, R29, 0x1, P1 ;  /* 0x0000001d0fe97211 */ /* 0x000fe200008f0eff */
[----:B------:R-:W-:Y:S01]  /*1330*/  IMAD R3, R31, 0x2, R11 ;  /* 0x000000021f037824 */ /* 0x000fe200078e020b */
[----:B------:R-:W-:Y:S01]  /*1340*/  LEA R228, P1, R10, R191, 0x1 ;  /* 0x000000bf0ae47211 */ /* 0x000fe200078208ff */
[----:B------:R-:W-:Y:S01]  /*1350*/  IMAD R24, R57, 0x2, R23 ;  /* 0x0000000239187824 */ /* 0x000fe200078e0217 */
[-C--:B------:R-:W-:Y:S01]  /*1360*/  LEA.HI.X.SX32 R231, R8, R29.reuse, 0x1, P0 ;  /* 0x0000001d08e77211 */ /* 0x080fe200000f0eff */
[----:B------:R-:W-:Y:S01]  /*1370*/  IMAD R12, R31, 0x2, R3 ;  /* 0x000000021f0c7824 */ /* 0x000fe200078e0203 */
[----:B------:R-:W-:Y:S01]  /*1380*/  LEA.HI.X.SX32 R229, R10, R29, 0x1, P1 ;  /* 0x0000001d0ae57211 */ /* 0x000fe200008f0eff */
[----:B------:R-:W-:Y:S01]  /*1390*/  IMAD R25, R57, 0x2, R24 ;  /* 0x0000000239197824 */ /* 0x000fe200078e0218 */
[-C--:B------:R-:W-:Y:S01]  /*13a0*/  LEA R224, P1, R2, R191.reuse, 0x1 ;  /* 0x000000bf02e07211 */ /* 0x080fe200078208ff */
[----:B------:R-:W-:Y:S01]  /*13b0*/  CS2R R130, SRZ ;  /* 0x0000000000827805 */ /* 0x000fe2000001ff00 */
[----:B------:R-:W-:Y:S01]  /*13c0*/  LEA R13, R31, R12, 0x1 ;  /* 0x0000000c1f0d7211 */ /* 0x000fe200078e08ff */
[----:B------:R-:W-:Y:S01]  /*13d0*/  IMAD R26, R57, 0x2, R25 ;  /* 0x00000002391a7824 */ /* 0x000fe200078e0219 */
[----:B------:R-:W-:Y:S01]  /*13e0*/  LEA R226, P0, R4, R191, 0x1 ;  /* 0x000000bf04e27211 */ /* 0x000fe200078008ff */
[----:B------:R-:W-:Y:S01]  /*13f0*/  UMOV UR4, URZ ;  /* 0x0000003f00047c82 */ /* 0x000fe20008000000 */
        /* <DEDUP_REMOVED lines=11> */
[----:B------:R-:W-:Y:S01]  /*14b0*/  UMOV UR5, URZ ;  /* 0x0000003f00057c82 */ /* 0x000fe20008000000 */
[-C--:B------:R-:W-:Y:S01]  /*14c0*/  LEA R216, P2, R12, R191.reuse, 0x1 ;  /* 0x000000bf0cd87211 */ /* 0x080fe200078408ff */
[----:B------:R-:W-:Y:S01]  /*14d0*/  IMAD R2, R31, 0x2, R10 ;  /* 0x000000021f027824 */ /* 0x000fe200078e020a */
[----:B------:R-:W-:-:S02]  /*14e0*/  LEA R220, P0, R11, R191, 0x1 ;  /* 0x000000bf0bdc7211 */ /* 0x000fc400078008ff */
[----:B------:R-:W-:Y:S01]  /*14f0*/  LEA.HI.X.SX32 R217, R12, R29, 0x1, P2 ;  /* 0x0000001d0cd97211 */ /* 0x000fe200010f0eff */
[C---:B------:R-:W-:Y:S01]  /*1500*/  IMAD R4, R31.reuse, 0x2, R2 ;  /* 0x000000021f047824 */ /* 0x040fe200078e0202 */
[-C--:B------:R-:W-:Y:S02]  /*1510*/  LEA R210, P2, R8, R191.reuse, 0x1 ;  /* 0x000000bf08d27211 */ /* 0x080fe400078408ff */
[----:B------:R-:W-:Y:S01]  /*1520*/  LEA R212, P1, R14, R191, 0x1 ;  /* 0x000000bf0ed47211 */ /* 0x000fe200078208ff */
[----:B------:R-:W-:Y:S01]  /*1530*/  IMAD R3, R31, 0x2, R4 ;  /* 0x000000021f037824 */ /* 0x000fe200078e0204 */
[-C--:B------:R-:W-:Y:S02]  /*1540*/  LEA.HI.X.SX32 R211, R8, R29.reuse, 0x1, P2 ;  /* 0x0000001d08d37211 */ /* 0x080fe400010f0eff */
[----:B------:R-:W-:Y:S02]  /*1550*/  LEA.HI.X.SX32 R221, R11, R29, 0x1, P0 ;  /* 0x0000001d0bdd7211 */ /* 0x000fe400000f0eff */
[----:B------:R-:W-:-:S02]  /*1560*/  LEA R5, R31, R3, 0x1 ;  /* 0x000000031f057211 */ /* 0x000fc400078e08ff */
[----:B------:R-:W-:Y:S02]  /*1570*/  LEA R214, P0, R13, R191, 0x1 ;  /* 0x000000bf0dd67211 */ /* 0x000fe400078008ff */
[----:B------:R-:W-:Y:S01]  /*1580*/  LEA.HI.X.SX32 R213, R14, R29, 0x1, P1 ;  /* 0x0000001d0ed57211 */ /* 0x000fe200008f0eff */
[----:B------:R-:W-:Y:S01]  /*1590*/  IMAD R8, R31, 0x2, R5 ;  /* 0x000000021f087824 */ /* 0x000fe200078e0205 */
[----:B------:R-:W-:Y:S02]  /*15a0*/  LEA R206, P1, R2, R191, 0x1 ;  /* 0x000000bf02ce7211 */ /* 0x000fe400078208ff */
[----:B------:R-:W-:Y:S01]  /*15b0*/  LEA.HI.X.SX32 R215, R13, R29, 0x1, P0 ;  /* 0x0000001d0dd77211 */ /* 0x000fe200000f0eff */
[----:B------:R-:W-:Y:S01]  /*15c0*/  IMAD R11, R31, 0x2, R8 ;  /* 0x000000021f0b7824 */ /* 0x000fe200078e0208 */
[-C--:B------:R-:W-:Y:S02]  /*15d0*/  LEA R208, P0, R10, R191.reuse, 0x1 ;  /* 0x000000bf0ad07211 */ /* 0x080fe400078008ff */
[----:B------:R-:W-:-:S02]  /*15e0*/  LEA R204, P2, R4, R191, 0x1 ;  /* 0x000000bf04cc7211 */ /* 0x000fc400078408ff */
[-C--:B------:R-:W-:Y:S01]  /*15f0*/  LEA.HI.X.SX32 R207, R2, R29.reuse, 0x1, P1 ;  /* 0x0000001d02cf7211 */ /* 0x080fe200008f0eff */
[C---:B------:R-:W-:Y:S01]  /*1600*/  IMAD R2, R31.reuse, 0x2, R11 ;  /* 0x000000021f027824 */ /* 0x040fe200078e020b */
[-C--:B------:R-:W-:Y:S02]  /*1610*/  LEA.HI.X.SX32 R209, R10, R29.reuse, 0x1, P0 ;  /* 0x0000001d0ad17211 */ /* 0x080fe400000f0eff */
[----:B------:R-:W-:Y:S01]  /*1620*/  LEA.HI.X.SX32 R205, R4, R29, 0x1, P2 ;  /* 0x0000001d04cd7211 */ /* 0x000fe200010f0eff */
[----:B------:R-:W-:Y:S01]  /*1630*/  IMAD R4, R31, 0x2, R2 ;  /* 0x000000021f047824 */ /* 0x000fe200078e0202 */
[-C--:B------:R-:W-:Y:S02]  /*1640*/  LEA R202, P0, R3, R191.reuse, 0x1 ;  /* 0x000000bf03ca7211 */ /* 0x080fe400078008ff */
[----:B------:R-:W-:Y:S02]  /*1650*/  LEA R200, P1, R5, R191, 0x1 ;  /* 0x000000bf05c87211 */ /* 0x000fe400078208ff */
[-C--:B------:R-:W-:Y:S01]  /*1660*/  LEA.HI.X.SX32 R203, R3, R29.reuse, 0x1, P0 ;  /* 0x0000001d03cb7211 */ /* 0x080fe200000f0eff */
[----:B------:R-:W-:Y:S01]  /*1670*/  IMAD R3, R31, 0x2, R4 ;  /* 0x000000021f037824 */ /* 0x000fe200078e0204 */
[----:B------:R-:W-:-:S02]  /*1680*/  LEA.HI.X.SX32 R201, R5, R29, 0x1, P1 ;  /* 0x0000001d05c97211 */ /* 0x000fc400008f0eff */
[-C--:B------:R-:W-:Y:S02]  /*1690*/  LEA R194, P1, R2, R191.reuse, 0x1 ;  /* 0x000000bf02c27211 */ /* 0x080fe400078208ff */
[-C--:B------:R-:W-:Y:S02]  /*16a0*/  LEA R198, P2, R8, R191.reuse, 0x1 ;  /* 0x000000bf08c67211 */ /* 0x080fe400078408ff */
[----:B------:R-:W-:Y:S02]  /*16b0*/  LEA R190, P3, R3, R191, 0x1 ;  /* 0x000000bf03be7211 */ /* 0x000fe400078608ff */
[-C--:B------:R-:W-:Y:S01]  /*16c0*/  LEA.HI.X.SX32 R195, R2, R29.reuse, 0x1, P1 ;  /* 0x0000001d02c37211 */ /* 0x080fe200008f0eff */
[----:B------:R-:W-:Y:S01]  /*16d0*/  IMAD R2, R57, 0x2, R28 ;  /* 0x0000000239027824 */ /* 0x000fe200078e021c */
[----:B------:R-:W-:Y:S02]  /*16e0*/  LEA.HI.X.SX32 R199, R8, R29, 0x1, P2 ;  /* 0x0000001d08c77211 */ /* 0x000fe400010f0eff */
[----:B------:R-:W-:-:S02]  /*16f0*/  LEA R196, P0, R11, R191, 0x1 ;  /* 0x000000bf0bc47211 */ /* 0x000fc400078008ff */
[C---:B------:R-:W-:Y:S02]  /*1700*/  LEA R192, P2, R4.reuse, R191, 0x1 ;  /* 0x000000bf04c07211 */ /* 0x040fe400078408ff */
[-C--:B------:R-:W-:Y:S01]  /*1710*/  LEA.HI.X.SX32 R191, R3, R29.reuse, 0x1, P3 ;  /* 0x0000001d03bf7211 */ /* 0x080fe200018f0eff */
[----:B------:R-:W-:Y:S01]  /*1720*/  IMAD R3, R57, 0x2, R2 ;  /* 0x0000000239037824 */ /* 0x000fe200078e0202 */
[-C--:B------:R-:W-:Y:S02]  /*1730*/  LEA.HI.X.SX32 R193, R4, R29.reuse, 0x1, P2 ;  /* 0x0000001d04c17211 */ /* 0x080fe400010f0eff */
[----:B------:R-:W-:Y:S02]  /*1740*/  LEA.HI.X.SX32 R197, R11, R29, 0x1, P0 ;  /* 0x0000001d0bc57211 */ /* 0x000fe400000f0eff */
[----:B------:R-:W-:Y:S02]  /*1750*/  LEA R4, R57, R3, 0x1 ;  /* 0x0000000339047211 */ /* 0x000fe400078e08ff */
[----:B------:R-:W-:-:S02]  /*1760*/  LEA R188, P0, R16, R63, 0x1 ;  /* 0x0000003f10bc7211 */ /* 0x000fc400078008ff */
[----:B------:R-:W-:Y:S01]  /*1770*/  LEA R186, P1, R17, R63, 0x1 ;  /* 0x0000003f11ba7211 */ /* 0x000fe200078208ff */
[----:B------:R-:W-:Y:S01]  /*1780*/  IMAD R5, R57, 0x2, R4 ;  /* 0x0000000239057824 */ /* 0x000fe200078e0204 */
[----:B------:R-:W-:Y:S02]  /*1790*/  LEA.HI.X.SX32 R189, R16, R65, 0x1, P0 ;  /* 0x0000004110bd7211 */ /* 0x000fe400000f0eff */
[-C--:B------:R-:W-:Y:S01]  /*17a0*/  LEA R182, P0, R19, R63.reuse, 0x1 ;  /* 0x0000003f13b67211 */ /* 0x080fe200078008ff */
[----:B------:R-:W-:Y:S01]  /*17b0*/  IMAD R8, R57, 0x2, R5 ;  /* 0x0000000239087824 */ /* 0x000fe200078e0205 */
[----:B------:R-:W-:Y:S02]  /*17c0*/  LEA R184, P2, R18, R63, 0x1 ;  /* 0x0000003f12b87211 */ /* 0x000fe400078408ff */
[----:B------:R-:W-:Y:S01]  /*17d0*/  LEA.HI.X.SX32 R183, R19, R65, 0x1, P0 ;  /* 0x0000004113b77211 */ /* 0x000fe200000f0eff */
[----:B------:R-:W-:Y:S01]  /*17e0*/  IMAD R10, R57, 0x2, R8 ;  /* 0x00000002390a7824 */ /* 0x000fe200078e0208 */
[----:B------:R-:W-:-:S02]  /*17f0*/  LEA R172, P0, R20, R63, 0x1 ;  /* 0x0000003f14ac7211 */ /* 0x000fc400078008ff */
[-C--:B------:R-:W-:Y:S01]  /*1800*/  LEA.HI.X.SX32 R187, R17, R65.reuse, 0x1, P1 ;  /* 0x0000004111bb7211 */ /* 0x080fe200008f0eff */
[----:B------:R-:W-:Y:S01]  /*1810*/  IMAD R11, R57, 0x2, R10 ;  /* 0x00000002390b7824 */ /* 0x000fe200078e020a */
[----:B------:R-:W-:Y:S02]  /*1820*/  LEA.HI.X.SX32 R185, R18, R65, 0x1, P2 ;  /* 0x0000004112b97211 */ /* 0x000fe400010f0eff */
[----:B------:R-:W-:Y:S01]  /*1830*/  LEA R170, P1, R21, R63, 0x1 ;  /* 0x0000003f15aa7211 */ /* 0x000fe200078208ff */
[C---:B------:R-:W-:Y:S01]  /*1840*/  IMAD R41, R57.reuse, 0x2, R11 ;  /* 0x0000000239297824 */ /* 0x040fe200078e020b */
[----:B------:R-:W-:Y:S02]  /*1850*/  LEA.HI.X.SX32 R173, R20, R65, 0x1, P0 ;  /* 0x0000004114ad7211 */ /* 0x000fe400000f0eff */
[-C--:B------:R-:W-:Y:S01]  /*1860*/  LEA R12, P2, R22, R63.reuse, 0x1 ;  /* 0x0000003f160c7211 */ /* 0x080fe200078408ff */
[----:B------:R-:W-:Y:S01]  /*1870*/  IMAD R43, R57, 0x2, R41 ;  /* 0x00000002392b7824 */ /* 0x000fe200078e0229 */
[----:B------:R-:W-:-:S02]  /*1880*/  LEA R14, P0, R23, R63, 0x1 ;  /* 0x0000003f170e7211 */ /* 0x000fc400078008ff */
[-C--:B------:R-:W-:Y:S01]  /*1890*/  LEA.HI.X.SX32 R171, R21, R65.reuse, 0x1, P1 ;  /* 0x0000004115ab7211 */ /* 0x080fe200008f0eff */
[----:B------:R-:W-:Y:S01]  /*18a0*/  IMAD R45, R57, 0x2, R43 ;  /* 0x00000002392d7824 */ /* 0x000fe200078e022b */
[----:B------:R-:W-:Y:S02]  /*18b0*/  LEA.HI.X.SX32 R13, R22, R65, 0x1, P2 ;  /* 0x00000041160d7211 */ /* 0x000fe400010f0eff */
[----:B------:R-:W-:Y:S02]  /*18c0*/  LEA R16, P1, R24, R63, 0x1 ;  /* 0x0000003f18107211 */ /* 0x000fe400078208ff */
[----:B------:R-:W-:Y:S02]  /*18d0*/  LEA.HI.X.SX32 R15, R23, R65, 0x1, P0 ;  /* 0x00000041170f7211 */ /* 0x000fe400000f0eff */
[-C--:B------:R-:W-:Y:S02]  /*18e0*/  LEA R18, P2, R25, R63.reuse, 0x1 ;  /* 0x0000003f19127211 */ /* 0x080fe400078408ff */
[----:B------:R-:W-:-:S02]  /*18f0*/  LEA R20, P0, R26, R63, 0x1 ;  /* 0x0000003f1a147211 */ /* 0x000fc400078008ff */
[-C--:B------:R-:W-:Y:S02]  /*1900*/  LEA.HI.X.SX32 R17, R24, R65.reuse, 0x1, P1 ;  /* 0x0000004118117211 */ /* 0x080fe400008f0eff */
[----:B------:R-:W-:Y:S02]  /*1910*/  LEA.HI.X.SX32 R19, R25, R65, 0x1, P2 ;  /* 0x0000004119137211 */ /* 0x000fe400010f0eff */
[----:B------:R-:W-:Y:S02]  /*1920*/  LEA R22, P1, R27, R63, 0x1 ;  /* 0x0000003f1b167211 */ /* 0x000fe400078208ff */
[----:B------:R-:W-:Y:S02]  /*1930*/  LEA.HI.X.SX32 R21, R26, R65, 0x1, P0 ;  /* 0x000000411a157211 */ /* 0x000fe400000f0eff */
[-C--:B------:R-:W-:Y:S02]  /*1940*/  LEA R24, P2, R28, R63.reuse, 0x1 ;  /* 0x0000003f1c187211 */ /* 0x080fe400078408ff */
[----:B------:R-:W-:-:S02]  /*1950*/  LEA R26, P0, R2, R63, 0x1 ;  /* 0x0000003f021a7211 */ /* 0x000fc400078008ff */
[-C--:B------:R-:W-:Y:S02]  /*1960*/  LEA.HI.X.SX32 R23, R27, R65.reuse, 0x1, P1 ;  /* 0x000000411b177211 */ /* 0x080fe400008f0eff */
[-C--:B------:R-:W-:Y:S02]  /*1970*/  LEA.HI.X.SX32 R25, R28, R65.reuse, 0x1, P2 ;  /* 0x000000411c197211 */ /* 0x080fe400010f0eff */
[----:B------:R-:W-:Y:S02]  /*1980*/  LEA.HI.X.SX32 R27, R2, R65, 0x1, P0 ;  /* 0x00000041021b7211 */ /* 0x000fe400000f0eff */
[----:B------:R-:W-:Y:S02]  /*1990*/  LEA R28, P1, R3, R63, 0x1 ;  /* 0x0000003f031c7211 */ /* 0x000fe400078208ff */
[----:B------:R-:W-:Y:S02]  /*19a0*/  LEA R2, R57, R45, 0x1 ;  /* 0x0000002d39027211 */ /* 0x000fe400078e08ff */
[----:B------:R-:W-:-:S02]  /*19b0*/  LEA R30, P2, R4, R63, 0x1 ;  /* 0x0000003f041e7211 */ /* 0x000fc400078408ff */
[-C--:B------:R-:W-:Y:S01]  /*19c0*/  LEA.HI.X.SX32 R29, R3, R65.reuse, 0x1, P1 ;  /* 0x00000041031d7211 */ /* 0x080fe200008f0eff */
        /* <DEDUP_REMOVED lines=8> */
[----:B------:R-:W-:Y:S01]  /*1a50*/  LEA.HI.X.SX32 R35, R8, R65, 0x1, P1 ;  /* 0x0000004108237211 */ /* 0x000fe200008f0eff */
[----:B------:R-:W-:Y:S01]  /*1a60*/  IMAD R8, R57, 0x2, R5 ;  /* 0x0000000239087824 */ /* 0x000fe200078e0205 */
[----:B------:R-:W-:Y:S02]  /*1a70*/  LEA R40, P1, R41, R63, 0x1 ;  /* 0x0000003f29287211 */ /* 0x000fe400078208ff */
[----:B------:R-:W-:Y:S01]  /*1a80*/  LEA.HI.X.SX32 R37, R10, R65, 0x1, P2 ;  /* 0x000000410a257211 */ /* 0x000fe200010f0eff */
[----:B------:R-:W-:Y:S01]  /*1a90*/  IMAD R10, R57, 0x2, R8 ;  /* 0x00000002390a7824 */ /* 0x000fe200078e0208 */
[-C--:B------:R-:W-:Y:S02]  /*1aa0*/  LEA R38, P0, R11, R63.reuse, 0x1 ;  /* 0x0000003f0b267211 */ /* 0x080fe400078008ff */
[----:B------:R-:W-:Y:S02]  /*1ab0*/  LEA R42, P2, R43, R63, 0x1 ;  /* 0x0000003f2b2a7211 */ /* 0x000fe400078408ff */
[----:B------:R-:W-:-:S02]  /*1ac0*/  LEA.HI.X.SX32 R41, R41, R65, 0x1, P1 ;  /* 0x0000004129297211 */ /* 0x000fc400008f0eff */
[C---:B------:R-:W-:Y:S02]  /*1ad0*/  LEA R46, P1, R2.reuse, R63, 0x1 ;  /* 0x0000003f022e7211 */ /* 0x040fe400078208ff */
[-C--:B------:R-:W-:Y:S02]  /*1ae0*/  LEA.HI.X.SX32 R39, R11, R65.reuse, 0x1, P0 ;  /* 0x000000410b277211 */ /* 0x080fe400000f0eff */
[----:B------:R-:W-:Y:S02]  /*1af0*/  LEA.HI.X.SX32 R43, R43, R65, 0x1, P2 ;  /* 0x000000412b2b7211 */ /* 0x000fe400010f0eff */
[-C--:B------:R-:W-:Y:S02]  /*1b00*/  LEA R44, P0, R45, R63.reuse, 0x1 ;  /* 0x0000003f2d2c7211 */ /* 0x080fe400078008ff */
[----:B------:R-:W-:Y:S02]  /*1b10*/  LEA R48, P2, R3, R63, 0x1 ;  /* 0x0000003f03307211 */ /* 0x000fe400078408ff */
[-C--:B------:R-:W-:Y:S01]  /*1b20*/  LEA.HI.X.SX32 R47, R2, R65.reuse, 0x1, P1 ;  /* 0x00000041022f7211 */ /* 0x080fe200008f0eff */
[----:B------:R-:W-:Y:S01]  /*1b30*/  IMAD R2, R57, 0x2, R10 ;  /* 0x0000000239027824 */ /* 0x000fe200078e020a */
[----:B------:R-:W-:-:S02]  /*1b40*/  LEA.HI.X.SX32 R45, R45, R65, 0x1, P0 ;  /* 0x000000412d2d7211 */ /* 0x000fc400000f0eff */
[----:B------:R-:W-:Y:S01]  /*1b50*/  LEA.HI.X.SX32 R49, R3, R65, 0x1, P2 ;  /* 0x0000004103317211 */ /* 0x000fe200010f0eff */
[----:B------:R-:W-:Y:S01]  /*1b60*/  IMAD R3, R57, 0x2, R2 ;  /* 0x0000000239037824 */ /* 0x000fe200078e0202 */
[-C--:B------:R-:W-:Y:S02]  /*1b70*/  LEA R50, P0, R4, R63.reuse, 0x1 ;  /* 0x0000003f04327211 */ /* 0x080fe400078008ff */
[-C--:B------:R-:W-:Y:S02]  /*1b80*/  LEA R52, P1, R5, R63.reuse, 0x1 ;  /* 0x0000003f05347211 */ /* 0x080fe400078208ff */
[----:B------:R-:W-:Y:S02]  /*1b90*/  LEA R54, P2, R8, R63, 0x1 ;  /* 0x0000003f08367211 */ /* 0x000fe400078408ff */
[----:B------:R-:W-:Y:S02]  /*1ba0*/  LEA.HI.X.SX32 R51, R4, R65, 0x1, P0 ;  /* 0x0000004104337211 */ /* 0x000fe400000f0eff */
[----:B------:R-:W-:-:S02]  /*1bb0*/  LEA R4, R57, R3, 0x1 ;  /* 0x0000000339047211 */ /* 0x000fc400078e08ff */
[-C--:B------:R-:W-:Y:S01]  /*1bc0*/  LEA.HI.X.SX32 R53, R5, R65.reuse, 0x1, P1 ;  /* 0x0000004105357211 */ /* 0x080fe200008f0eff */
[----:B------:R-:W-:Y:S01]  /*1bd0*/  IMAD.MOV.U32 R5, RZ, RZ, 0x3f800000 ;  /* 0x3f800000ff057424 */ /* 0x000fe200078e00ff */
[----:B------:R-:W-:Y:S01]  /*1be0*/  LEA.HI.X.SX32 R55, R8, R65, 0x1, P2 ;  /* 0x0000004108377211 */ /* 0x000fe200010f0eff */
[----:B------:R-:W-:Y:S01]  /*1bf0*/  IMAD.MOV.U32 R8, RZ, RZ, RZ ;  /* 0x000000ffff087224 */ /* 0x000fe200078e00ff */
[-C--:B------:R-:W-:Y:S02]  /*1c00*/  LEA R56, P0, R10, R63.reuse, 0x1 ;  /* 0x0000003f0a387211 */ /* 0x080fe400078008ff */
[-C--:B------:R-:W-:Y:S02]  /*1c10*/  LEA R58, P1, R2, R63.reuse, 0x1 ;  /* 0x0000003f023a7211 */ /* 0x080fe400078208ff */
[-C--:B------:R-:W-:Y:S02]  /*1c20*/  LEA R60, P2, R3, R63.reuse, 0x1 ;  /* 0x0000003f033c7211 */ /* 0x080fe400078408ff */
[----:B------:R-:W-:-:S02]  /*1c30*/  LEA R62, P3, R4, R63, 0x1 ;  /* 0x0000003f043e7211 */ /* 0x000fc400078608ff */
[----:B------:R-:W-:Y:S02]  /*1c40*/  LOP3.LUT R9, R9, 0x30, R66, 0x78, !PT ;  /* 0x0000003009097812 */ /* 0x000fe400078e7842 */
[-C--:B------:R-:W-:Y:S01]  /*1c50*/  LEA.HI.X.SX32 R57, R10, R65.reuse, 0x1, P0 ;  /* 0x000000410a397211 */ /* 0x080fe200000f0eff */
[----:B------:R-:W-:Y:S01]  /*1c60*/  IMAD.MOV.U32 R10, RZ, RZ, 0x3f800000 ;  /* 0x3f800000ff0a7424 */ /* 0x000fe200078e00ff */
[-C--:B------:R-:W-:Y:S01]  /*1c70*/  LEA.HI.X.SX32 R59, R2, R65.reuse, 0x1, P1 ;  /* 0x00000041023b7211 */ /* 0x080fe200008f0eff */
[----:B------:R-:W-:Y:S01]  /*1c80*/  IMAD.MOV.U32 R2, RZ, RZ, RZ ;  /* 0x000000ffff027224 */ /* 0x000fe200078e00ff */
[-C--:B------:R-:W-:Y:S01]  /*1c90*/  LEA.HI.X.SX32 R61, R3, R65.reuse, 0x1, P2 ;  /* 0x00000041033d7211 */ /* 0x080fe200010f0eff */
[----:B------:R-:W-:Y:S01]  /*1ca0*/  IMAD.MOV.U32 R3, RZ, RZ, -0x800000 ;  /* 0xff800000ff037424 */ /* 0x000fe200078e00ff */
[----:B------:R-:W-:Y:S01]  /*1cb0*/  LEA.HI.X.SX32 R63, R4, R65, 0x1, P3 ;  /* 0x00000041043f7211 */ /* 0x000fe200018f0eff */
[----:B------:R-:W-:Y:S01]  /*1cc0*/  IMAD.MOV.U32 R4, RZ, RZ, -0x800000 ;  /* 0xff800000ff047424 */ /* 0x000fe200078e00ff */
[----:B------:R-:W-:-:S02]  /*1cd0*/  IADD3 R64, R6, 0x8, RZ ;  /* 0x0000000806407810 */ /* 0x000fc40007ffe0ff */
[----:B------:R-:W-:Y:S02]  /*1ce0*/  LOP3.LUT R11, R9, 0x40, RZ, 0x3c, !PT ;  /* 0x00000040090b7812 */ /* 0x000fe400078e3cff */
.L_x_2:
[----:B------:R-:W2:Y:S04]  /*1cf0*/  LDL.64 R66, [R1+0x8] ;  /* 0x0000080001427983 */ /* 0x000ea80000100a00 */
[----:B------:R-:W3:Y:S01]  /*1d00*/  LDL.64 R64, [R1] ;  /* 0x0000000001407983 */ /* 0x000ee20000100a00 */
[----:B------:R-:W-:-:S04]  /*1d10*/  IMAD.WIDE R76, R8, 0x2, R248 ;  /* 0x00000002084c7825 */ /* 0x000fc800078e02f8 */
[----:B------:R-:W-:-:S04]  /*1d20*/  IMAD.WIDE R80, R8, 0x2, R244 ;  /* 0x0000000208507825 */ /* 0x000fc800078e02f4 */
[----:B------:R-:W-:-:S04]  /*1d30*/  IMAD.WIDE R74, R8, 0x2, R250 ;  /* 0x00000002084a7825 */ /* 0x000fc800078e02fa */
[----:B------:R-:W-:-:S04]  /*1d40*/  IMAD.WIDE R96, R8, 0x2, R228 ;  /* 0x0000000208607825 */ /* 0x000fc800078e02e4 */
[C---:B------:R-:W-:Y:S02]  /*1d50*/  IMAD.WIDE R112, R8.reuse, 0x2, R220 ;  /* 0x0000000208707825 */ /* 0x040fe400078e02dc */
[----:B------:R0:W4:Y:S02]  /*1d60*/  LDG.E.U16 R97, [R96.64] ;  /* 0x0000000660617981 */ /* 0x000124000c1e1500 */
[C---:B------:R-:W-:Y:S02]  /*1d70*/  IMAD.WIDE R78, R8.reuse, 0x2, R246 ;  /* 0x00000002084e7825 */ /* 0x040fe400078e02f6 */
[----:B------:R-:W5:Y:S02]  /*1d80*/  LDG.E.U16 R113, [R112.64] ;  /* 0x0000000670717981 */ /* 0x000f64000c1e1500 */
[C---:B------:R-:W-:Y:S02]  /*1d90*/  IMAD.WIDE R86, R8.reuse, 0x2, R236 ;  /* 0x0000000208567825 */ /* 0x040fe400078e02ec */
[----:B------:R1:W4:Y:S02]  /*1da0*/  LDG.E.U16 R69, [R78.64] ;  /* 0x000000064e457981 */ /* 0x000324000c1e1500 */
[----:B------:R-:W-:-:S02]  /*1db0*/  IMAD.WIDE R82, R8, 0x2, R242 ;  /* 0x0000000208527825 */ /* 0x000fc400078e02f2 */
[----:B------:R0:W4:Y:S02]  /*1dc0*/  LDG.E.U16 R93, [R86.64] ;  /* 0x00000006565d7981 */ /* 0x000124000c1e1500 */
[C---:B------:R-:W-:Y:S02]  /*1dd0*/  IMAD.WIDE R84, R8.reuse, 0x2, R238 ;  /* 0x0000000208547825 */ /* 0x040fe400078e02ee */
[----:B------:R0:W4:Y:S02]  /*1de0*/  LDG.E.U16 R68, [R82.64] ;  /* 0x0000000652447981 */ /* 0x000124000c1e1500 */
[C---:B------:R-:W-:Y:S02]  /*1df0*/  IMAD.WIDE R98, R8.reuse, 0x2, R226 ;  /* 0x0000000208627825 */ /* 0x040fe400078e02e2 */
[----:B------:R0:W4:Y:S02]  /*1e00*/  LDG.E.U16 R91, [R84.64] ;  /* 0x00000006545b7981 */ /* 0x000124000c1e1500 */
[----:B-1----:R-:W-:-:S02]  /*1e10*/  IMAD.WIDE R78, R8, 0x2, R202 ;  /* 0x00000002084e7825 */ /* 0x002fc400078e02ca */
[----:B------:R1:W4:Y:S02]  /*1e20*/  LDG.E.U16 R98, [R98.64] ;  /* 0x0000000662627981 */ /* 0x000324000c1e1500 */
[C---:B0-----:R-:W-:Y:S02]  /*1e30*/  IMAD.WIDE R82, R8.reuse, 0x2, R194 ;  /* 0x0000000208527825 */ /* 0x041fe400078e02c2 */
[----:B------:R0:W4:Y:S02]  /*1e40*/  LDG.E.U16 R116, [R78.64] ;  /* 0x000000064e747981 */ /* 0x000124000c1e1500 */
[C---:B------:R-:W-:Y:S02]  /*1e50*/  IMAD.WIDE R84, R8.reuse, 0x2, R224 ;  /* 0x0000000208547825 */ /* 0x040fe400078e02e0 */
[----:B------:R-:W4:Y:S02]  /*1e60*/  LDG.E.U16 R82, [R82.64] ;  /* 0x0000000652527981 */ /* 0x000f24000c1e1500 */
[----:B------:R-:W-:-:S02]  /*1e70*/  IMAD.WIDE R86, R8, 0x2, R222 ;  /* 0x0000000208567825 */ /* 0x000fc400078e02de */
[----:B------:R1:W4:Y:S02]  /*1e80*/  LDG.E.U16 R94, [R84.64] ;  /* 0x00000006545e7981 */ /* 0x000324000c1e1500 */
[C---:B------:R-:W-:Y:S02]  /*1e90*/  IMAD.WIDE R88, R8.reuse, 0x2, R230 ;  /* 0x0000000208587825 */ /* 0x040fe400078e02e6 */
[----:B------:R1:W4:Y:S02]  /*1ea0*/  LDG.E.U16 R115, [R86.64] ;  /* 0x0000000656737981 */ /* 0x000324000c1e1500 */
[C---:B0-----:R-:W-:Y:S02]  /*1eb0*/  IMAD.WIDE R78, R8.reuse, 0x2, R190 ;  /* 0x00000002084e7825 */ /* 0x041fe400078e02be */
[----:B------:R0:W4:Y:S02]  /*1ec0*/  LDG.E.U16 R95, [R88.64] ;  /* 0x00000006585f7981 */ /* 0x000124000c1e1500 */
[----:B-1----:R-:W-:-:S02]  /*1ed0*/  IMAD.WIDE R84, R8, 0x2, R208 ;  /* 0x0000000208547825 */ /* 0x002fc400078e02d0 */
[----:B------:R-:W4:Y:S02]  /*1ee0*/  LDG.E.U16 R79, [R78.64] ;  /* 0x000000064e4f7981 */ /* 0x000f24000c1e1500 */
[C---:B------:R-:W-:Y:S02]  /*1ef0*/  IMAD.WIDE R86, R8.reuse, 0x2, R200 ;  /* 0x0000000208567825 */ /* 0x040fe400078e02c8 */
[----:B------:R-:W4:Y:S02]  /*1f00*/  LDG.E.U16 R84, [R84.64] ;  /* 0x0000000654547981 */ /* 0x000f24000c1e1500 */
[C---:B0-----:R-:W-:Y:S02]  /*1f10*/  IMAD.WIDE R88, R8.reuse, 0x2, R192 ;  /* 0x0000000208587825 */ /* 0x041fe400078e02c0 */
[----:B------:R-:W4:Y:S04]  /*1f20*/  LDG.E.U16 R86, [R86.64] ;  /* 0x0000000656567981 */ /* 0x000f28000c1e1500 */
[----:B------:R-:W4:Y:S01]  /*1f30*/  LDG.E.U16 R88, [R88.64] ;  /* 0x0000000658587981 */ /* 0x000f22000c1e1500 */
[----:B--2---:R-:W-:-:S03]  /*1f40*/  IMAD.WIDE R70, R8, 0x2, R66 ;  /* 0x0000000208467825 */ /* 0x004fc600078e0242 */
[----:B------:R0:W2:Y:S01]  /*1f50*/  LDG.E.U16 R67, [R76.64] ;  /* 0x000000064c437981 */ /* 0x0000a2000c1e1500 */
[----:B---3--:R-:W-:-:S03]  /*1f60*/  IMAD.WIDE R72, R8, 0x2, R64 ;  /* 0x0000000208487825 */ /* 0x008fc600078e0240 */
[----:B------:R1:W3:Y:S04]  /*1f70*/  LDG.E.U16 R66, [R80.64] ;  /* 0x0000000650427981 */ /* 0x0002e8000c1e1500 */
[----:B------:R1:W2:Y:S01]  /*1f80*/  LDG.E.U16 R11, [R70.64] ;  /* 0x00000006460b7981 */ /* 0x0002a2000c1e1500 */
[----:B0-----:R-:W-:-:S03]  /*1f90*/  IMAD.WIDE R76, R8, 0x2, R232 ;  /* 0x00000002084c7825 */ /* 0x001fc600078e02e8 */
[----:B------:R0:W3:Y:S01]  /*1fa0*/  LDG.E.U16 R65, [R74.64] ;  /* 0x000000064a417981 */ /* 0x0000e2000c1e1500 */
[----:B-1----:R-:W-:-:S03]  /*1fb0*/  IMAD.WIDE R80, R8, 0x2, R196 ;  /* 0x0000000208507825 */ /* 0x002fc600078e02c4 */
[----:B------:R1:W3:Y:S01]  /*1fc0*/  LDG.E.U16 R92, [R76.64] ;  /* 0x000000064c5c7981 */ /* 0x0002e2000c1e1500 */
[----:B------:R-:W-:-:S03]  /*1fd0*/  IMAD.WIDE R70, R8, 0x2, R212 ;  /* 0x0000000208467825 */ /* 0x000fc600078e02d4 */
[----:B------:R5:W3:Y:S01]  /*1fe0*/  LDG.E.U16 R64, [R72.64] ;  /* 0x0000000648407981 */ /* 0x000ae2000c1e1500 */
[----:B0-----:R-:W-:-:S03]  /*1ff0*/  IMAD.WIDE R74, R8, 0x2, R234 ;  /* 0x00000002084a7825 */ /* 0x001fc600078e02ea */
[----:B------:R0:W3:Y:S01]  /*2000*/  LDG.E.U16 R117, [R70.64] ;  /* 0x0000000646757981 */ /* 0x0000e2000c1e1500 */
[----:B-1----:R-:W-:-:S03]  /*2010*/  IMAD.WIDE R76, R8, 0x2, R204 ;  /* 0x00000002084c7825 */ /* 0x002fc600078e02cc */
[----:B------:R1:W3:Y:S01]  /*2020*/  LDG.E.U16 R90, [R74.64] ;  /* 0x000000064a5a7981 */ /* 0x0002e2000c1e1500 */
[----:B-----5:R-:W-:-:S03]  /*2030*/  IMAD.WIDE R72, R8, 0x2, R218 ;  /* 0x0000000208487825 */ /* 0x020fc600078e02da */
[----:B------:R5:W3:Y:S04]  /*2040*/  LDG.E.U16 R119, [R76.64] ;  /* 0x000000064c777981 */ /* 0x000ae8000c1e1500 */
[----:B------:R-:W3:Y:S01]  /*2050*/  LDG.E.U16 R81, [R80.64] ;  /* 0x0000000650517981 */ /* 0x000ee2000c1e1500 */
[----:B-1----:R-:W-:-:S03]  /*2060*/  IMAD.WIDE R74, R8, 0x2, R210 ;  /* 0x00000002084a7825 */ /* 0x002fc600078e02d2 */
[----:B------:R1:W3:Y:S01]  /*2070*/  LDG.E.U16 R114, [R72.64] ;  /* 0x0000000648727981 */ /* 0x0002e2000c1e1500 */
[----:B0-----:R-:W-:-:S03]  /*2080*/  IMAD.WIDE R70, R8, 0x2, R216 ;  /* 0x0000000208467825 */ /* 0x001fc600078e02d8 */
[----:B------:R0:W3:Y:S01]  /*2090*/  LDG.E.U16 R96, [R74.64] ;  /* 0x000000064a607981 */ /* 0x0000e2000c1e1500 */
[----:B-----5:R-:W-:-:S03]  /*20a0*/  IMAD.WIDE R76, R8, 0x2, R198 ;  /* 0x00000002084c7825 */ /* 0x020fc600078e02c6 */
[----:B------:R-:W5:Y:S01]  /*20b0*/  LDG.E.U16 R70, [R70.64] ;  /* 0x0000000646467981 */ /* 0x000f62000c1e1500 */
[----:B-1----:R-:W-:-:S03]  /*20c0*/  IMAD.WIDE R72, R8, 0x2, R214 ;  /* 0x0000000208487825 */ /* 0x002fc600078e02d6 */
[----:B------:R-:W5:Y:S01]  /*20d0*/  LDG.E.U16 R77, [R76.64] ;  /* 0x000000064c4d7981 */ /* 0x000f62000c1e1500 */
[----:B0-----:R-:W-:-:S03]  /*20e0*/  IMAD.WIDE R74, R8, 0x2, R206 ;  /* 0x00000002084a7825 */ /* 0x001fc600078e02ce */
[----:B------:R0:W5:Y:S04]  /*20f0*/  LDG.E.U16 R99, [R72.64] ;  /* 0x0000000648637981 */ /* 0x000168000c1e1500 */
[----:B------:R-:W5:Y:S04]  /*2100*/  LDG.E.U16 R75, [R74.64] ;  /* 0x000000064a4b7981 */ /* 0x000f68000c1e1500 */
[----:B------:R-:W-:Y:S01]  /*2110*/  BAR.SYNC.DEFER_BLOCKING 0x0 ;  /* 0x0000000000007b1d */ /* 0x000fe20000010000 */
[C---:B------:R-:W-:Y:S02]  /*2120*/  LOP3.LUT R140, R0.reuse, 0x20, RZ, 0x3c, !PT ;  /* 0x00000020008c7812 */ /* 0x040fe400078e3cff */
[----:B------:R-:W-:-:S03]  /*2130*/  LOP3.LUT R118, R0, 0x40, RZ, 0x3c, !PT ;  /* 0x0000004000767812 */ /* 0x000fc600078e3cff */
[----:B----4-:R-:W-:Y:S04]  /*2140*/  STS.U16 [R0+0x2400], R69 ;  /* 0x0024004500007388 */ /* 0x010fe80000000400 */
[----:B------:R-:W-:Y:S04]  /*2150*/  STS.U16 [R0+0x2800], R93 ;  /* 0x0028005d00007388 */ /* 0x000fe80000000400 */
[----:B------:R-:W-:Y:S04]  /*2160*/  STS.U16 [R0+0x2c00], R97 ;  /* 0x002c006100007388 */ /* 0x000fe80000000400 */
[----:B------:R-:W-:Y:S01]  /*2170*/  STS.U16 [R0+0x3000], R113 ;  /* 0x0030007100007388 */ /* 0x000fe20000000400 */
[----:B0-----:R-:W-:Y:S01]  /*2180*/  IMAD.WIDE R72, R2, 0x2, R16 ;  /* 0x0000000202487825 */ /* 0x001fe200078e0210 */
[----:B------:R-:W-:-:S02]  /*2190*/  LOP3.LUT R156, R9, 0x40, RZ, 0x3c, !PT ;  /* 0x00000040099c7812 */ /* 0x000fc400078e3cff */
[----:B--2---:R-:W-:Y:S04]  /*21a0*/  STS.U16 [R0+0x2000], R11 ;  /* 0x0020000b00007388 */ /* 0x004fe80000000400 */
[----:B---3--:R-:W-:Y:S04]  /*21b0*/  STS.U16 [R0+0x3400], R117 ;  /* 0x0034007500007388 */ /* 0x008fe80000000400 */
        /* <DEDUP_REMOVED lines=14> */
[----:B-----5:R-:W-:Y:S04]  /*22a0*/  STS.U16 [R118+0x3200], R70 ;  /* 0x0032004676007388 */ /* 0x020fe80000000400 */
[----:B------:R-:W-:Y:S04]  /*22b0*/  STS.U16 [R118+0x3600], R84 ;  /* 0x0036005476007388 */ /* 0x000fe80000000400 */
[----:B------:R-:W-:Y:S04]  /*22c0*/  STS.U16 [R118+0x3a00], R86 ;  /* 0x003a005676007388 */ /* 0x000fe80000000400 */
[----:B------:R-:W-:Y:S04]  /*22d0*/  STS.U16 [R118+0x3e00], R88 ;  /* 0x003e005876007388 */ /* 0x000fe80000000400 */
[----:B------:R0:W-:Y:S04]  /*22e0*/  STS.U16 [R252+0x2300], R67 ;  /* 0x00230043fc007388 */ /* 0x0001e80000000400 */
[----:B------:R-:W-:Y:S04]  /*22f0*/  STS.U16 [R252+0x2700], R91 ;  /* 0x0027005bfc007388 */ /* 0x000fe80000000400 */
[----:B------:R-:W-:Y:S04]  /*2300*/  STS.U16 [R252+0x2b00], R95 ;  /* 0x002b005ffc007388 */ /* 0x000fe80000000400 */
[----:B------:R-:W-:Y:S04]  /*2310*/  STS.U16 [R252+0x2f00], R115 ;  /* 0x002f0073fc007388 */ /* 0x000fe80000000400 */
[----:B------:R-:W-:Y:S04]  /*2320*/  STS.U16 [R252+0x3300], R99 ;  /* 0x00330063fc007388 */ /* 0x000fe80000000400 */
[----:B------:R-:W-:Y:S04]  /*2330*/  STS.U16 [R252+0x3700], R75 ;  /* 0x0037004bfc007388 */ /* 0x000fe80000000400 */
[----:B------:R-:W-:Y:S04]  /*2340*/  STS.U16 [R252+0x3b00], R77 ;  /* 0x003b004dfc007388 */ /* 0x000fe80000000400 */
[----:B------:R-:W-:Y:S04]  /*2350*/  STS.U16 [R252+0x3f00], R79 ;  /* 0x003f004ffc007388 */ /* 0x000fe80000000400 */
[----:B------:R-:W-:Y:S01]  /*2360*/  BAR.SYNC.DEFER_BLOCKING 0x0 ;  /* 0x0000000000007b1d */ /* 0x000fe20000010000 */
[----:B0-----:R-:W-:-:S05]  /*2370*/  IMAD.WIDE R66, R2, 0x2, R172 ;  /* 0x0000000202427825 */ /* 0x001fca00078e02ac */
[----:B------:R0:W2:Y:S01]  /*2380*/  LDG.E.U16 R11, [R72.64] ;  /* 0x00000006480b7981 */ /* 0x0000a2000c1e1500 */
[----:B------:R-:W-:-:S03]  /*2390*/  IMAD.WIDE R64, R2, 0x2, R188 ;  /* 0x0000000202407825 */ /* 0x000fc600078e02bc */
[----:B------:R1:W3:Y:S04]  /*23a0*/  LDG.E.U16 R168, [R66.64] ;  /* 0x0000000642a87981 */ /* 0x0002e8000c1e1500 */
[----:B------:R1:W4:Y:S04]  /*23b0*/  LDG.E.U16 R169, [R64.64] ;  /* 0x0000000640a97981 */ /* 0x000328000c1e1500 */
[----:B------:R-:W-:Y:S04]  /*23c0*/  LDSM.16.MT88.4 R68, [R7] ;  /* 0x000000000744783b */ /* 0x000fe80000004200 */
[----:B------:R-:W5:Y:S04]  /*23d0*/  LDSM.16.M88.4 R116, [R9+0x2000] ;  /* 0x002000000974783b */ /* 0x000f680000000200 */
[----:B------:R-:W0:Y:S04]  /*23e0*/  LDSM.16.M88.4 R144, [R9+0x2400] ;  /* 0x002400000990783b */ /* 0x000e280000000200 */
[----:B------:R-:W0:Y:S04]  /*23f0*/  LDSM.16.M88.4 R88, [R9+0x2800] ;  /* 0x002800000958783b */ /* 0x000e280000000200 */
[----:B------:R-:W0:Y:S04]  /*2400*/  LDSM.16.M88.4 R140, [R9+0x2c00] ;  /* 0x002c0000098c783b */ /* 0x000e280000000200 */
[----:B------:R-:W0:Y:S04]  /*2410*/  LDSM.16.M88.4 R80, [R9+0x3000] ;  /* 0x003000000950783b */ /* 0x000e280000000200 */
[----:B------:R-:W0:Y:S04]  /*2420*/  LDSM.16.M88.4 R76, [R9+0x3400] ;  /* 0x00340000094c783b */ /* 0x000e280000000200 */
[----:B------:R-:W0:Y:S04]  /*2430*/  LDSM.16.M88.4 R164, [R9+0x3800] ;  /* 0x0038000009a4783b */ /* 0x000e280000000200 */
[----:B------:R-:W0:Y:S04]  /*2440*/  LDSM.16.M88.4 R160, [R9+0x3c00] ;  /* 0x003c000009a0783b */ /* 0x000e280000000200 */
[----:B-1----:R-:W1:Y:S01]  /*2450*/  LDSM.16.MT88.4 R64, [R7+0x800] ;  /* 0x000800000740783b */ /* 0x002e620000004200 */
[C---:B-----5:R-:W-:Y:S08]  /*2460*/  HMMA.16816.F32.BF16 R152, R68.reuse, R116, RZ ;  /* 0x000000744498723c */ /* 0x060ff000000418ff */
[C---:B0-----:R-:W-:Y:S08]  /*2470*/  HMMA.16816.F32.BF16 R148, R68.reuse, R144, RZ ;  /* 0x000000904494723c */ /* 0x041ff000000418ff */
[C---:B------:R-:W-:Y:S08]  /*2480*/  HMMA.16816.F32.BF16 R92, R68.reuse, R88, RZ ;  /* 0x00000058445c723c */ /* 0x040ff000000418ff */
[C---:B------:R-:W-:Y:S08]  /*2490*/  HMMA.16816.F32.BF16 R84, R68.reuse, R140, RZ ;  /* 0x0000008c4454723c */ /* 0x040ff000000418ff */
[C---:B------:R-:W-:Y:S08]  /*24a0*/  HMMA.16816.F32.BF16 R112, R68.reuse, R80, RZ ;  /* 0x000000504470723c */ /* 0x040ff000000418ff */
[C---:B------:R-:W-:Y:S08]  /*24b0*/  HMMA.16816.F32.BF16 R96, R68.reuse, R76, RZ ;  /* 0x0000004c4460723c */ /* 0x040ff000000418ff */
[C---:B------:R-:W-:Y:S08]  /*24c0*/  HMMA.16816.F32.BF16 R72, R68.reuse, R164, RZ ;  /* 0x000000a44448723c */ /* 0x040ff000000418ff */
[----:B------:R-:W-:Y:S08]  /*24d0*/  HMMA.16816.F32.BF16 R68, R68, R160, RZ ;  /* 0x000000a04444723c */ /* 0x000ff000000418ff */
[C---:B-1----:R-:W-:Y:S01]  /*24e0*/  HMMA.16816.F32.BF16 R116, R64.reuse, R118, R152 ;  /* 0x000000764074723c */ /* 0x042fe20000041898 */
[----:B------:R-:W-:Y:S07]  /*24f0*/  LDSM.16.MT88.4 R152, [R7+0x1000] ;  /* 0x001000000798783b */ /* 0x000fee0000004200 */
[C---:B------:R-:W-:Y:S01]  /*2500*/  HMMA.16816.F32.BF16 R144, R64.reuse, R146, R148 ;  /* 0x000000924090723c */ /* 0x040fe20000041894 */
[----:B------:R-:W-:Y:S07]  /*2510*/  LDSM.16.MT88.4 R148, [R7+0x1800] ;  /* 0x001800000794783b */ /* 0x000fee0000004200 */
[C---:B------:R-:W-:Y:S01]  /*2520*/  HMMA.16816.F32.BF16 R92, R64.reuse, R90, R92 ;  /* 0x0000005a405c723c */ /* 0x040fe2000004185c */
[----:B------:R-:W-:Y:S07]  /*2530*/  LDSM.16.M88.4 R88, [R156+0x2000] ;  /* 0x002000009c58783b */ /* 0x000fee0000000200 */
[C---:B------:R-:W-:Y:S01]  /*2540*/  HMMA.16816.F32.BF16 R140, R64.reuse, R142, R84 ;  /* 0x0000008e408c723c */ /* 0x040fe20000041854 */
[----:B------:R-:W0:Y:S07]  /*2550*/  LDSM.16.M88.4 R84, [R156+0x2400] ;  /* 0x002400009c54783b */ /* 0x000e2e0000000200 */
[C---:B------:R-:W-:Y:S01]  /*2560*/  HMMA.16816.F32.BF16 R112, R64.reuse, R82, R112 ;  /* 0x000000524070723c */ /* 0x040fe20000041870 */
[----:B------:R-:W-:Y:S07]  /*2570*/  LDSM.16.M88.4 R80, [R156+0x2800] ;  /* 0x002800009c50783b */ /* 0x000fee0000000200 */
[C---:B------:R-:W-:Y:S01]  /*2580*/  HMMA.16816.F32.BF16 R96, R64.reuse, R78, R96 ;  /* 0x0000004e4060723c */ /* 0x040fe20000041860 */
[----:B------:R-:W-:Y:S07]  /*2590*/  LDSM.16.M88.4 R76, [R156+0x2c00] ;  /* 0x002c00009c4c783b */ /* 0x000fee0000000200 */
[C---:B------:R-:W-:Y:S01]  /*25a0*/  HMMA.16816.F32.BF16 R164, R64.reuse, R166, R72 ;  /* 0x000000a640a4723c */ /* 0x040fe20000041848 */
[----:B------:R-:W-:Y:S07]  /*25b0*/  LDSM.16.M88.4 R72, [R156+0x3000] ;  /* 0x003000009c48783b */ /* 0x000fee0000000200 */
[----:B------:R-:W-:Y:S01]  /*25c0*/  HMMA.16816.F32.BF16 R160, R64, R162, R68 ;  /* 0x000000a240a0723c */ /* 0x000fe20000041844 */
[----:B------:R-:W1:Y:S04]  /*25d0*/  LDSM.16.M88.4 R64, [R156+0x3800] ;  /* 0x003800009c40783b */ /* 0x000e680000000200 */
[----:B------:R-:W5:Y:S04]  /*25e0*/  LDSM.16.M88.4 R68, [R156+0x3400] ;  /* 0x003400009c44783b */ /* 0x000f680000000200 */
[----:B------:R-:W5:Y:S01]  /*25f0*/  LDSM.16.M88.4 R156, [R156+0x3c00] ;  /* 0x003c00009c9c783b */ /* 0x000f620000000200 */
[C---:B0-----:R-:W-:Y:S08]  /*2600*/  HMMA.16816.F32.BF16 R144, R152.reuse, R84, R144 ;  /* 0x000000549890723c */ /* 0x041ff00000041890 */
[C---:B------:R-:W-:Y:S08]  /*2610*/  HMMA.16816.F32.BF16 R116, R152.reuse, R88, R116 ;  /* 0x000000589874723c */ /* 0x040ff00000041874 */
[C---:B-1----:R-:W-:Y:S08]  /*2620*/  HMMA.16816.F32.BF16 R164, R152.reuse, R64, R164 ;  /* 0x0000004098a4723c */ /* 0x042ff000000418a4 */
[C---:B-----5:R-:W-:Y:S07]  /*2630*/  HMMA.16816.F32.BF16 R96, R152.reuse, R68, R96 ;  /* 0x000000449860723c */ /* 0x060fee0000041860 */
[C---:B------:R-:W-:Y:S01]  /*2640*/  IMAD.WIDE R68, R2.reuse, 0x2, R184 ;  /* 0x0000000202447825 */ /* 0x040fe200078e02b8 */
[C---:B------:R-:W-:Y:S05]  /*2650*/  HMMA.16816.F32.BF16 R140, R152.reuse, R76, R140 ;  /* 0x0000004c988c723c */ /* 0x040fea000004188c */
[----:B------:R0:W5:Y:S03]  /*2660*/  LDG.E.U16 R69, [R68.64] ;  /* 0x0000000644457981 */ /* 0x000166000c1e1500 */
[C---:B------:R-:W-:Y:S07]  /*2670*/  HMMA.16816.F32.BF16 R112, R152.reuse, R72, R112 ;  /* 0x000000489870723c */ /* 0x040fee0000041870 */
[C---:B------:R-:W-:Y:S01]  /*2680*/  IMAD.WIDE R72, R2.reuse, 0x2, R182 ;  /* 0x0000000202487825 */ /* 0x040fe200078e02b6 */
[C---:B------:R-:W-:Y:S04]  /*2690*/  HMMA.16816.F32.BF16 R92, R152.reuse, R80, R92 ;  /* 0x00000050985c723c */ /* 0x040fe8000004185c */
[----:B0-----:R0:W5:Y:S04]  /*26a0*/  LDG.E.U16 R68, [R72.64] ;  /* 0x0000000648447981 */ /* 0x001168000c1e1500 */
[----:B------:R-:W-:Y:S01]  /*26b0*/  HMMA.16816.F32.BF16 R160, R152, R156, R160 ;  /* 0x0000009c98a0723c */ /* 0x000fe200000418a0 */
[----:B0-----:R-:W-:-:S07]  /*26c0*/  IMAD.WIDE R72, R2, 0x2, R12 ;  /* 0x0000000202487825 */ /* 0x001fce00078e020c */
[C---:B------:R-:W-:Y:S01]  /*26d0*/  HMMA.16816.F32.BF16 R164, R148.reuse, R66, R164 ;  /* 0x0000004294a4723c */ /* 0x040fe200000418a4 */
[----:B------:R0:W5:Y:S06]  /*26e0*/  LDG.E.U16 R72, [R72.64] ;  /* 0x0000000648487981 */ /* 0x00016c000c1e1500 */
[C---:B------:R-:W-:Y:S01]  /*26f0*/  IMAD.WIDE R66, R2.reuse, 0x2, R18 ;  /* 0x0000000202427825 */ /* 0x040fe200078e0212 */
[----:B------:R-:W-:Y:S04]  /*2700*/  HMMA.16816.F32.BF16 R144, R148, R86, R144 ;  /* 0x000000569490723c */ /* 0x000fe80000041890 */
[----:B0-----:R0:W5:Y:S02]  /*2710*/  LDG.E.U16 R73, [R66.64] ;  /* 0x0000000642497981 */ /* 0x001164000c1e1500 */
[----:B0-----:R-:W-:-:S02]  /*2720*/  IMAD.WIDE R66, R2, 0x2, R24 ;  /* 0x0000000202427825 */ /* 0x001fc400078e0218 */
[C---:B------:R-:W-:Y:S03]  /*2730*/  HMMA.16816.F32.BF16 R140, R148.reuse, R78, R140 ;  /* 0x0000004e948c723c */ /* 0x040fe6000004188c */
[----:B------:R0:W5:Y:S04]  /*2740*/  LDG.E.U16 R87, [R66.64] ;  /* 0x0000000642577981 */ /* 0x000168000c1e1500 */
[C---:B------:R-:W-:Y:S01]  /*2750*/  IMAD.WIDE R78, R2.reuse, 0x2, R30 ;  /* 0x00000002024e7825 */ /* 0x040fe200078e021e */
[----:B------:R-:W-:Y:S03]  /*2760*/  HMMA.16816.F32.BF16 R116, R148, R90, R116 ;  /* 0x0000005a9474723c */ /* 0x000fe60000041874 */
[----:B------:R-:W-:-:S02]  /*2770*/  IMAD.WIDE R84, R2, 0x2, R40 ;  /* 0x0000000202547825 */ /* 0x000fc400078e0228 */
[----:B------:R1:W5:Y:S02]  /*2780*/  LDG.E.U16 R78, [R78.64] ;  /* 0x000000064e4e7981 */ /* 0x000364000c1e1500 */
[C---:B0-----:R-:W-:Y:S01]  /*2790*/  IMAD.WIDE R66, R2.reuse, 0x2, R32 ;  /* 0x0000000202427825 */ /* 0x041fe200078e0220 */
[C---:B------:R-:W-:Y:S01]  /*27a0*/  HMMA.16816.F32.BF16 R92, R148.reuse, R82, R92 ;  /* 0x00000052945c723c */ /* 0x040fe2000004185c */
[----:B------:R0:W5:Y:S07]  /*27b0*/  LDG.E.U16 R91, [R84.64] ;  /* 0x00000006545b7981 */ /* 0x00016e000c1e1500 */
[C---:B------:R-:W-:Y:S08]  /*27c0*/  HMMA.16816.F32.BF16 R112, R148.reuse, R74, R112 ;  /* 0x0000004a9470723c */ /* 0x040ff00000041870 */
[C---:B------:R-:W-:Y:S08]  /*27d0*/  HMMA.16816.F32.BF16 R96, R148.reuse, R70, R96 ;  /* 0x000000469460723c */ /* 0x040ff00000041860 */
[----:B------:R-:W-:Y:S01]  /*27e0*/  HMMA.16816.F32.BF16 R160, R148, R158, R160 ;  /* 0x0000009e94a0723c */ /* 0x000fe200000418a0 */
[----:B------:R0:W5:Y:S01]  /*27f0*/  LDG.E.U16 R151, [R66.64] ;  /* 0x0000000642977981 */ /* 0x000162000c1e1500 */
[----:B------:R-:W-:-:S04]  /*2800*/  IMAD.WIDE R70, R2, 0x2, R170 ;  /* 0x0000000202467825 */ /* 0x000fc800078e02aa */
[C---:B------:R-:W-:Y:S02]  /*2810*/  IMAD.WIDE R74, R2.reuse, 0x2, R14 ;  /* 0x00000002024a7825 */ /* 0x040fe400078e020e */
[----:B------:R2:W5:Y:S02]  /*2820*/  LDG.E.U16 R71, [R70.64] ;  /* 0x0000000646477981 */ /* 0x000564000c1e1500 */
[----:B0-----:R-:W-:-:S05]  /*2830*/  IMAD.WIDE R66, R2, 0x2, R36 ;  /* 0x0000000202427825 */ /* 0x001fca00078e0224 */
[----:B-1----:R0:W5:Y:S01]  /*2840*/  LDG.E.U16 R79, [R66.64] ;  /* 0x00000006424f7981 */ /* 0x002162000c1e1500 */
[----:B------:R-:W-:-:S03]  /*2850*/  IMAD.WIDE R84, R2, 0x2, R48 ;  /* 0x0000000202547825 */ /* 0x000fc600078e0230 */
[----:B--2---:R1:W2:Y:S01]  /*2860*/  LDG.E.U16 R70, [R74.64] ;  /* 0x000000064a467981 */ /* 0x0042a2000c1e1500 */
[----:B------:R-:W-:-:S03]  /*2870*/  IMAD.WIDE R76, R2, 0x2, R20 ;  /* 0x00000002024c7825 */ /* 0x000fc600078e0214 */
[----:B------:R3:W2:Y:S01]  /*2880*/  LDG.E.U16 R85, [R84.64] ;  /* 0x0000000654557981 */ /* 0x0006a2000c1e1500 */
[----:B0-----:R-:W-:-:S03]  /*2890*/  IMAD.WIDE R66, R2, 0x2, R42 ;  /* 0x0000000202427825 */ /* 0x001fc600078e022a */
[----:B------:R0:W2:Y:S01]  /*28a0*/  LDG.E.U16 R83, [R76.64] ;  /* 0x000000064c537981 */ /* 0x0000a2000c1e1500 */
[----:B-1----:R-:W-:-:S03]  /*28b0*/  IMAD.WIDE R74, R2, 0x2, R22 ;  /* 0x00000002024a7825 */ /* 0x002fc600078e0216 */
[----:B------:R1:W2:Y:S01]  /*28c0*/  LDG.E.U16 R90, [R66.64] ;  /* 0x00000006425a7981 */ /* 0x0002a2000c1e1500 */
[----:B------:R-:W-:-:S03]  /*28d0*/  IMAD.WIDE R64, R2, 0x2, R186 ;  /* 0x0000000202407825 */ /* 0x000fc600078e02ba */
[----:B0-----:R0:W2:Y:S01]  /*28e0*/  LDG.E.U16 R77, [R74.64] ;  /* 0x000000064a4d7981 */ /* 0x0010a2000c1e1500 */
[----:B-1----:R-:W-:-:S03]  /*28f0*/  IMAD.WIDE R66, R2, 0x2, R50 ;  /* 0x0000000202427825 */ /* 0x002fc600078e0232 */
[----:B------:R1:W2:Y:S04]  /*2900*/  LDG.E.U16 R64, [R64.64] ;  /* 0x0000000640407981 */ /* 0x0002a8000c1e1500 */
[----:B---3--:R3:W2:Y:S01]  /*2910*/  LDG.E.U16 R84, [R66.64] ;  /* 0x0000000642547981 */ /* 0x0086a2000c1e1500 */
[----:B0-----:R-:W-:-:S04]  /*2920*/  IMAD.WIDE R74, R2, 0x2, R28 ;  /* 0x00000002024a7825 */ /* 0x001fc800078e021c */
[C---:B------:R-:W-:Y:S01]  /*2930*/  IMAD.WIDE R158, R2.reuse, 0x2, R26 ;  /* 0x00000002029e7825 */ /* 0x040fe200078e021a */
[----:B------:R0:W2:Y:S03]  /*2940*/  LDG.E.U16 R82, [R74.64] ;  /* 0x000000064a527981 */ /* 0x0000a6000c1e1500 */
[C---:B---3--:R-:W-:Y:S02]  /*2950*/  IMAD.WIDE R66, R2.reuse, 0x2, R56 ;  /* 0x0000000202427825 */ /* 0x048fe400078e0238 */
[----:B------:R3:W2:Y:S02]  /*2960*/  LDG.E.U16 R158, [R158.64] ;  /* 0x000000069e9e7981 */ /* 0x0006a4000c1e1500 */
[C---:B------:R-:W-:Y:S02]  /*2970*/  IMAD.WIDE R80, R2.reuse, 0x2, R34 ;  /* 0x0000000202507825 */ /* 0x040fe400078e0222 */
[----:B------:R1:W2:Y:S02]  /*2980*/  LDG.E.U16 R181, [R66.64] ;  /* 0x0000000642b57981 */ /* 0x0002a4000c1e1500 */
[----:B0-----:R-:W-:-:S02]  /*2990*/  IMAD.WIDE R74, R2, 0x2, R38 ;  /* 0x00000002024a7825 */ /* 0x001fc400078e0226 */
[----:B------:R0:W2:Y:S02]  /*29a0*/  LDG.E.U16 R86, [R80.64] ;  /* 0x0000000650567981 */ /* 0x0000a4000c1e1500 */
[C---:B------:R-:W-:Y:S02]  /*29b0*/  IMAD.WIDE R88, R2.reuse, 0x2, R46 ;  /* 0x0000000202587825 */ /* 0x040fe400078e022e */
[----:B------:R0:W2:Y:S02]  /*29c0*/  LDG.E.U16 R74, [R74.64] ;  /* 0x000000064a4a7981 */ /* 0x0000a4000c1e1500 */
[----:B-1----:R-:W-:-:S05]  /*29d0*/  IMAD.WIDE R66, R2, 0x2, R58 ;  /* 0x0000000202427825 */ /* 0x002fca00078e023a */
[----:B------:R1:W2:Y:S04]  /*29e0*/  LDG.E.U16 R241, [R66.64] ;  /* 0x0000000642f17981 */ /* 0x0002a8000c1e1500 */
[----:B0-----:R0:W2:Y:S01]  /*29f0*/  LDG.E.U16 R75, [R88.64] ;  /* 0x00000006584b7981 */ /* 0x0010a2000c1e1500 */
[----:B------:R-:W-:-:S04]  /*2a00*/  IMAD.WIDE R80, R2, 0x2, R44 ;  /* 0x0000000202507825 */ /* 0x000fc800078e022c */
[C---:B------:R-:W-:Y:S02]  /*2a10*/  IMAD.WIDE R148, R2.reuse, 0x2, R52 ;  /* 0x0000000202947825 */ /* 0x040fe400078e0234 */
[----:B------:R3:W2:Y:S02]  /*2a20*/  LDG.E.U16 R80, [R80.64] ;  /* 0x0000000650507981 */ /* 0x0006a4000c1e1500 */
[----:B0-----:R-:W-:-:S05]  /*2a30*/  IMAD.WIDE R88, R2, 0x2, R54 ;  /* 0x0000000202587825 */ /* 0x001fca00078e0236 */
[----:B------:R0:W2:Y:S01]  /*2a40*/  LDG.E.U16 R76, [R88.64] ;  /* 0x00000006584c7981 */ /* 0x0000a2000c1e1500 */
[----:B-1----:R-:W-:-:S03]  /*2a50*/  IMAD.WIDE R66, R2, 0x2, R62 ;  /* 0x0000000202427825 */ /* 0x002fc600078e023e */
[----:B---3--:R1:W3:Y:S04]  /*2a60*/  LDG.E.U16 R81, [R148.64] ;  /* 0x0000000694517981 */ /* 0x0082e8000c1e1500 */
[----:B------:R1:W2:Y:S01]  /*2a70*/  LDG.E.U16 R240, [R66.64] ;  /* 0x0000000642f07981 */ /* 0x0002a2000c1e1500 */
[----:B0-----:R-:W-:-:S06]  /*2a80*/  IMAD.WIDE R88, R2, 0x2, R60 ;  /* 0x0000000202587825 */ /* 0x001fcc00078e023c */
[----:B------:R0:W2:Y:S04]  /*2a90*/  LDG.E.U16 R88, [R88.64] ;  /* 0x0000000658587981 */ /* 0x0000a8000c1e1500 */
[----:B------:R-:W0:Y:S04]  /*2aa0*/  S2R R174, SR_TID.X ;  /* 0x0000000000ae7919 */ /* 0x000e280000002100 */
[----:B------:R-:W-:Y:S01]  /*2ab0*/  BAR.SYNC.DEFER_BLOCKING 0x0 ;  /* 0x0000000000007b1d */ /* 0x000fe20000010000 */
[----:B------:R-:W-:Y:S02]  /*2ac0*/  IADD3 R180, R6, 0x8, RZ ;  /* 0x0000000806b47810 */ /* 0x000fe40007ffe0ff */
[----:B0-----:R-:W-:-:S04]  /*2ad0*/  LOP3.LUT R174, R174, 0x3, RZ, 0xc0, !PT ;  /* 0x00000003aeae7812 */ /* 0x001fc800078ec0ff */
[----:B------:R-:W-:Y:S01]  /*2ae0*/  LEA R65, P1, R174, UR4, 0x1 ;  /* 0x00000004ae417c11 */ /* 0x000fe2000f8208ff */
[----:B------:R0:W-:Y:S03]  /*2af0*/  STS.U16 [R0+0x2800], R11 ;  /* 0x0028000b00007388 */ /* 0x0001e60000000400 */
[----:B-1----:R-:W-:Y:S01]  /*2b00*/  IADD3 R149, P4, R65, 0x9, RZ ;  /* 0x0000000941957810 */ /* 0x002fe20007f9e0ff */
[----:B0-----:R-:W-:-:S03]  /*2b10*/  IMAD.X R11, RZ, RZ, UR5, P1 ;  /* 0x00000005ff0b7e24 */ /* 0x001fc600088e06ff */
[C---:B------:R-:W-:Y:S02]  /*2b20*/  ISETP.GT.U32.AND P2, PT, R149.reuse, R6, PT ;  /* 0x000000069500720c */ /* 0x040fe40003f44070 */
[----:B------:R-:W-:Y:S02]  /*2b30*/  ISETP.GT.U32.AND P0, PT, R149, R180, PT ;  /* 0x000000b49500720c */ /* 0x000fe40003f04070 */
[----:B------:R-:W-:Y:S02]  /*2b40*/  IADD3 R149, P6, R65, 0x10, RZ ;  /* 0x0000001041957810 */ /* 0x000fe40007fde0ff */
[----:B------:R-:W-:Y:S01]  /*2b50*/  IADD3.X R66, RZ, R11, RZ, P4, !PT ;  /* 0x0000000bff427210 */ /* 0x000fe200027fe4ff */
[----:B------:R-:W-:Y:S01]  /*2b60*/  FMUL R145, R145, c[0x0][0x188] ;  /* 0x0000620091917a20 */ /* 0x000fe20000400000 */
[----:B------:R-:W-:Y:S02]  /*2b70*/  ISETP.GT.U32.AND P5, PT, R149, R6, PT ;  /* 0x000000069500720c */ /* 0x000fe40003fa4070 */
[----:B------:R-:W-:-:S02]  /*2b80*/  ISETP.GT.U32.AND.EX P2, PT, R66, RZ, PT, P2 ;  /* 0x000000ff4200720c */ /* 0x000fc40003f44120 */
[----:B------:R-:W-:Y:S01]  /*2b90*/  ISETP.GT.U32.AND.EX P0, PT, R66, RZ, PT, P0 ;  /* 0x000000ff4200720c */ /* 0x000fe20003f04100 */
[--C-:B------:R-:W-:Y:S01]  /*2ba0*/  IMAD.X R66, RZ, RZ, R11.reuse, P6 ;  /* 0x000000ffff427224 */ /* 0x100fe200030e060b */
[----:B------:R-:W-:Y:S02]  /*2bb0*/  ISETP.GT.U32.AND P3, PT, R149, R180, PT ;  /* 0x000000b49500720c */ /* 0x000fe40003f64070 */
[----:B------:R-:W-:Y:S01]  /*2bc0*/  IADD3 R67, P4, R65, 0x11, RZ ;  /* 0x0000001141437810 */ /* 0x000fe20007f9e0ff */
[----:B------:R-:W-:Y:S01]  /*2bd0*/  FMUL R89, R147, c[0x0][0x188] ;  /* 0x0000620093597a20 */ /* 0x000fe20000400000 */
[----:B------:R-:W-:Y:S01]  /*2be0*/  ISETP.GT.U32.AND.EX P5, PT, R66, RZ, PT, P5 ;  /* 0x000000ff4200720c */ /* 0x000fe20003fa4150 */
[----:B------:R-:W-:Y:S01]  /*2bf0*/  FMUL R92, R92, c[0x0][0x188] ;  /* 0x000062005c5c7a20 */ /* 0x000fe20000400000 */
[----:B------:R-:W-:Y:S01]  /*2c00*/  ISETP.GT.U32.AND.EX P3, PT, R66, RZ, PT, P3 ;  /* 0x000000ff4200720c */ /* 0x000fe20003f64130 */
[----:B------:R-:W-:Y:S01]  /*2c10*/  IMAD.X R66, RZ, RZ, R11, P4 ;  /* 0x000000ffff427224 */ /* 0x000fe200020e060b */
[----:B------:R-:W-:-:S02]  /*2c20*/  ISETP.GT.U32.AND P1, PT, R67, R6, PT ;  /* 0x000000064300720c */ /* 0x000fc40003f24070 */
[----:B------:R-:W-:Y:S02]  /*2c30*/  ISETP.GT.U32.AND P6, PT, R67, R180, PT ;  /* 0x000000b44300720c */ /* 0x000fe40003fc4070 */
[----:B------:R-:W-:Y:S02]  /*2c40*/  FSEL R145, R145, -INF , !P2 ;  /* 0xff80000091917808 */ /* 0x000fe40005000000 */
[----:B------:R-:W-:Y:S01]  /*2c50*/  IADD3 R67, P2, R65, 0x18, RZ ;  /* 0x0000001841437810 */ /* 0x000fe20007f5e0ff */
[----:B------:R0:W-:Y:S01]  /*2c60*/  STS.U16 [R0+0x2400], R168 ;  /* 0x002400a800007388 */ /* 0x0001e20000000400 */
[----:B------:R-:W-:Y:S01]  /*2c70*/  FSEL R89, R89, -INF , !P0 ;  /* 0xff80000059597808 */ /* 0x000fe20004000000 */
[----:B------:R-:W-:Y:S01]  /*2c80*/  FMUL R93, R93, c[0x0][0x188] ;  /* 0x000062005d5d7a20 */ /* 0x000fe20000400000 */
[C---:B------:R-:W-:Y:S01]  /*2c90*/  ISETP.GT.U32.AND P0, PT, R67.reuse, R6, PT ;  /* 0x000000064300720c */ /* 0x040fe20003f04070 */
[----:B------:R-:W-:Y:S01]  /*2ca0*/  FMUL R94, R94, c[0x0][0x188] ;  /* 0x000062005e5e7a20 */ /* 0x000fe20000400000 */
[----:B------:R-:W-:-:S02]  /*2cb0*/  ISETP.GT.U32.AND P4, PT, R67, R180, PT ;  /* 0x000000b44300720c */ /* 0x000fc40003f84070 */
[----:B------:R-:W-:Y:S02]  /*2cc0*/  ISETP.GT.U32.AND.EX P1, PT, R66, RZ, PT, P1 ;  /* 0x000000ff4200720c */ /* 0x000fe40003f24110 */
[----:B0-----:R-:W-:Y:S02]  /*2cd0*/  FSEL R168, R92, -INF , !P5 ;  /* 0xff8000005ca87808 */ /* 0x001fe40006800000 */
[----:B------:R-:W-:Y:S01]  /*2ce0*/  IADD3 R67, P5, R65, 0x19, RZ ;  /* 0x0000001941437810 */ /* 0x000fe20007fbe0ff */
[----:B----4-:R0:W-:Y:S01]  /*2cf0*/  STS.U16 [R0+0x2000], R169 ;  /* 0x002000a900007388 */ /* 0x0101e20000000400 */
[----:B------:R-:W-:Y:S01]  /*2d00*/  FSEL R159, R93, -INF , !P1 ;  /* 0xff8000005d9f7808 */ /* 0x000fe20004800000 */
[----:B------:R-:W-:Y:S01]  /*2d10*/  FMUL R95, R95, c[0x0][0x188] ;  /* 0x000062005f5f7a20 */ /* 0x000fe20000400000 */
[----:B------:R-:W-:Y:S01]  /*2d20*/  ISETP.GT.U32.AND.EX P6, PT, R66, RZ, PT, P6 ;  /* 0x000000ff4200720c */ /* 0x000fe20003fc4160 */
[----:B------:R-:W-:Y:S01]  /*2d30*/  IMAD.X R66, RZ, RZ, R11, P2 ;  /* 0x000000ffff427224 */ /* 0x000fe200010e060b */
[----:B------:R-:W-:-:S02]  /*2d40*/  ISETP.GT.U32.AND P1, PT, R67, R180, PT ;  /* 0x000000b44300720c */ /* 0x000fc40003f24070 */
[----:B0-----:R-:W-:Y:S02]  /*2d50*/  FSEL R169, R94, -INF , !P3 ;  /* 0xff8000005ea97808 */ /* 0x001fe40005800000 */
[----:B------:R-:W-:Y:S02]  /*2d60*/  ISETP.GT.U32.AND P3, PT, R67, R6, PT ;  /* 0x000000064300720c */ /* 0x000fe40003f64070 */
[----:B------:R-:W-:Y:S01]  /*2d70*/  LOP3.LUT R67, R65, 0x21, RZ, 0xfc, !PT ;  /* 0x0000002141437812 */ /* 0x000fe200078efcff */
[----:B------:R-:W-:Y:S01]  /*2d80*/  FMUL R140, R140, c[0x0][0x188] ;  /* 0x000062008c8c7a20 */ /* 0x000fe20000400000 */
[----:B------:R-:W-:Y:S01]  /*2d90*/  FSEL R174, R95, -INF , !P6 ;  /* 0xff8000005fae7808 */ /* 0x000fe20007000000 */
[----:B------:R-:W-:Y:S01]  /*2da0*/  FMUL R142, R142, c[0x0][0x188] ;  /* 0x000062008e8e7a20 */ /* 0x000fe20000400000 */
[C---:B------:R-:W-:Y:S02]  /*2db0*/  ISETP.GT.U32.AND P6, PT, R67.reuse, R180, PT ;  /* 0x000000b44300720c */ /* 0x040fe40003fc4070 */
[----:B------:R-:W-:-:S02]  /*2dc0*/  ISETP.GT.U32.AND P2, PT, R67, R6, PT ;  /* 0x000000064300720c */ /* 0x000fc40003f44070 */
[C---:B------:R-:W-:Y:S02]  /*2dd0*/  ISETP.GT.U32.AND.EX P0, PT, R66.reuse, RZ, PT, P0 ;  /* 0x000000ff4200720c */ /* 0x040fe40003f04100 */
[----:B------:R-:W-:Y:S01]  /*2de0*/  ISETP.GT.U32.AND.EX P4, PT, R66, RZ, PT, P4 ;  /* 0x000000ff4200720c */ /* 0x000fe20003f84140 */
[----:B------:R-:W-:Y:S01]  /*2df0*/  IMAD.X R66, RZ, RZ, R11, P5 ;  /* 0x000000ffff427224 */ /* 0x000fe200028e060b */
[----:B------:R-:W-:Y:S01]  /*2e00*/  LOP3.LUT R67, R65, 0x28, RZ, 0xfc, !PT ;  /* 0x0000002841437812 */ /* 0x000fe200078efcff */
[----:B------:R-:W-:Y:S01]  /*2e10*/  FMUL R141, R141, c[0x0][0x188] ;  /* 0x000062008d8d7a20 */ /* 0x000fe20000400000 */
[----:B------:R-:W-:Y:S02]  /*2e20*/  FSEL R175, R140, -INF , !P0 ;  /* 0xff8000008caf7808 */ /* 0x000fe40004000000 */
[C---:B------:R-:W-:Y:S02]  /*2e30*/  ISETP.GT.U32.AND P0, PT, R67.reuse, R180, PT ;  /* 0x000000b44300720c */ /* 0x040fe40003f04070 */
[----:B------:R-:W-:-:S02]  /*2e40*/  ISETP.GT.U32.AND P5, PT, R67, R6, PT ;  /* 0x000000064300720c */ /* 0x000fc40003fa4070 */
[----:B------:R-:W-:Y:S02]  /*2e50*/  FSEL R176, R142, -INF , !P4 ;  /* 0xff8000008eb07808 */ /* 0x000fe40006000000 */
[C---:B------:R-:W-:Y:S02]  /*2e60*/  ISETP.GT.U32.AND.EX P3, PT, R66.reuse, RZ, PT, P3 ;  /* 0x000000ff4200720c */ /* 0x040fe40003f64130 */
[----:B------:R-:W-:Y:S01]  /*2e70*/  IADD3 R67, P4, R65, 0x8, RZ ;  /* 0x0000000841437810 */ /* 0x000fe20007f9e0ff */
[----:B------:R-:W-:Y:S01]  /*2e80*/  FMUL R143, R143, c[0x0][0x188] ;  /* 0x000062008f8f7a20 */ /* 0x000fe20000400000 */
[----:B------:R-:W-:Y:S02]  /*2e90*/  ISETP.GT.U32.AND.EX P1, PT, R66, RZ, PT, P1 ;  /* 0x000000ff4200720c */ /* 0x000fe40003f24110 */
[----:B------:R-:W-:Y:S01]  /*2ea0*/  FSEL R177, R141, -INF , !P3 ;  /* 0xff8000008db17808 */ /* 0x000fe20005800000 */
[----:B------:R-:W-:Y:S01]  /*2eb0*/  IMAD.X R66, RZ, RZ, R11, P4 ;  /* 0x000000ffff427224 */ /* 0x000fe200020e060b */
[----:B------:R-:W-:-:S02]  /*2ec0*/  ISETP.GT.U32.AND P3, PT, R67, R6, PT ;  /* 0x000000064300720c */ /* 0x000fc40003f64070 */
[----:B------:R-:W-:Y:S01]  /*2ed0*/  LOP3.LUT R67, R65, 0x29, RZ, 0xfc, !PT ;  /* 0x0000002941437812 */ /* 0x000fe200078efcff */
[----:B------:R-:W-:Y:S01]  /*2ee0*/  FMUL R92, R144, c[0x0][0x188] ;  /* 0x00006200905c7a20 */ /* 0x000fe20000400000 */
[----:B------:R-:W-:Y:S01]  /*2ef0*/  FSEL R178, R143, -INF , !P1 ;  /* 0xff8000008fb27808 */ /* 0x000fe20004800000 */
[----:B------:R-:W-:Y:S01]  /*2f00*/  FMUL R113, R113, c[0x0][0x188] ;  /* 0x0000620071717a20 */ /* 0x000fe20000400000 */
[C---:B------:R-:W-:Y:S02]  /*2f10*/  ISETP.GT.U32.AND P4, PT, R67.reuse, R180, PT ;  /* 0x000000b44300720c */ /* 0x040fe40003f84070 */
[----:B------:R-:W-:Y:S02]  /*2f20*/  ISETP.GT.U32.AND P1, PT, R67, R6, PT ;  /* 0x000000064300720c */ /* 0x000fe40003f24070 */
[----:B------:R-:W-:Y:S02]  /*2f30*/  ISETP.GT.U32.AND.EX P3, PT, R66, RZ, PT, P3 ;  /* 0x000000ff4200720c */ /* 0x000fe40003f64130 */
[----:B------:R-:W-:-:S02]  /*2f40*/  ISETP.GT.U32.AND.EX P2, PT, R11, RZ, PT, P2 ;  /* 0x000000ff0b00720c */ /* 0x000fc40003f44120 */
[----:B------:R-:W-:Y:S01]  /*2f50*/  LOP3.LUT R67, R65, 0x30, RZ, 0xfc, !PT ;  /* 0x0000003041437812 */ /* 0x000fe200078efcff */
[----:B------:R-:W-:Y:S01]  /*2f60*/  FMUL R115, R115, c[0x0][0x188] ;  /* 0x0000620073737a20 */ /* 0x000fe20000400000 */
[----:B------:R-:W-:Y:S01]  /*2f70*/  FSEL R92, R92, -INF , !P3 ;  /* 0xff8000005c5c7808 */ /* 0x000fe20005800000 */
[----:B------:R-:W-:Y:S01]  /*2f80*/  FMUL R96, R96, c[0x0][0x188] ;  /* 0x0000620060607a20 */ /* 0x000fe20000400000 */
[----:B------:R-:W-:Y:S02]  /*2f90*/  FSEL R153, R113, -INF , !P2 ;  /* 0xff80000071997808 */ /* 0x000fe40005000000 */
[C---:B------:R-:W-:Y:S02]  /*2fa0*/  ISETP.GT.U32.AND P3, PT, R67.reuse, R180, PT ;  /* 0x000000b44300720c */ /* 0x040fe40003f64070 */
[----:B------:R-:W-:Y:S02]  /*2fb0*/  ISETP.GT.U32.AND P2, PT, R67, R6, PT ;  /* 0x000000064300720c */ /* 0x000fe40003f44070 */
[----:B------:R-:W-:-:S02]  /*2fc0*/  ISETP.GT.U32.AND.EX P6, PT, R11, RZ, PT, P6 ;  /* 0x000000ff0b00720c */ /* 0x000fc40003fc4160 */
[----:B------:R-:W-:Y:S02]  /*2fd0*/  ISETP.GT.U32.AND.EX P5, PT, R11, RZ, PT, P5 ;  /* 0x000000ff0b00720c */ /* 0x000fe40003fa4150 */
[----:B------:R-:W-:Y:S01]  /*2fe0*/  LOP3.LUT R67, R65, 0x31, RZ, 0xfc, !PT ;  /* 0x0000003141437812 */ /* 0x000fe200078efcff */
[----:B------:R-:W-:Y:S01]  /*2ff0*/  FMUL R156, R164, c[0x0][0x188] ;  /* 0x00006200a49c7a20 */ /* 0x000fe20000400000 */
[----:B------:R-:W-:Y:S02]  /*3000*/  FSEL R152, R115, -INF , !P6 ;  /* 0xff80000073987808 */ /* 0x000fe40007000000 */
[----:B------:R-:W-:Y:S02]  /*3010*/  FSEL R155, R96, -INF , !P5 ;  /* 0xff800000609b7808 */ /* 0x000fe40006800000 */
[C---:B------:R-:W-:Y:S02]  /*3020*/  ISETP.GT.U32.AND P6, PT, R67.reuse, R180, PT ;  /* 0x000000b44300720c */ /* 0x040fe40003fc4070 */
[----:B------:R-:W-:-:S02]  /*3030*/  ISETP.GT.U32.AND P5, PT, R67, R6, PT ;  /* 0x000000064300720c */ /* 0x000fc40003fa4070 */
[----:B------:R-:W-:Y:S02]  /*3040*/  ISETP.GT.U32.AND.EX P2, PT, R11, RZ, PT, P2 ;  /* 0x000000ff0b00720c */ /* 0x000fe40003f44120 */
[----:B------:R-:W-:Y:S02]  /*3050*/  LOP3.LUT R67, R65, 0x38, RZ, 0xfc, !PT ;  /* 0x0000003841437812 */ /* 0x000fe400078efcff */
[----:B------:R-:W-:Y:S02]  /*3060*/  FSEL R156, R156, -INF , !P2 ;  /* 0xff8000009c9c7808 */ /* 0x000fe40005000000 */
[----:B------:R-:W-:Y:S01]  /*3070*/  ISETP.GT.U32.AND P2, PT, R67, R6, PT ;  /* 0x000000064300720c */ /* 0x000fe20003f44070 */
[----:B------:R-:W-:Y:S01]  /*3080*/  FMUL R164, R165, c[0x0][0x188] ;  /* 0x00006200a5a47a20 */ /* 0x000fe20000400000 */
[C---:B------:R-:W-:Y:S01]  /*3090*/  ISETP.GT.U32.AND.EX P5, PT, R11.reuse, RZ, PT, P5 ;  /* 0x000000ff0b00720c */ /* 0x040fe20003fa4150 */
[----:B------:R-:W-:Y:S01]  /*30a0*/  FMUL R150, R160, c[0x0][0x188] ;  /* 0x00006200a0967a20 */ /* 0x000fe20000400000 */
[----:B------:R-:W-:Y:S01]  /*30b0*/  ISETP.GT.U32.AND.EX P2, PT, R11, RZ, PT, P2 ;  /* 0x000000ff0b00720c */ /* 0x000fe20003f44120 */
[----:B------:R-:W-:Y:S01]  /*30c0*/  FMUL R97, R97, c[0x0][0x188] ;  /* 0x0000620061617a20 */ /* 0x000fe20000400000 */
[----:B------:R-:W-:-:S02]  /*30d0*/  ISETP.GT.U32.AND.EX P1, PT, R11, RZ, PT, P1 ;  /* 0x000000ff0b00720c */ /* 0x000fc40003f24110 */
[----:B------:R-:W-:Y:S02]  /*30e0*/  FSEL R164, R164, -INF , !P5 ;  /* 0xff800000a4a47808 */ /* 0x000fe40006800000 */
[----:B------:R-:W-:Y:S02]  /*30f0*/  FSEL R150, R150, -INF , !P2 ;  /* 0xff80000096967808 */ /* 0x000fe40005000000 */
[CC--:B------:R-:W-:Y:S02]  /*3100*/  ISETP.GT.U32.AND P5, PT, R65.reuse, R6.reuse, PT ;  /* 0x000000064100720c */ /* 0x0c0fe40003fa4070 */
[----:B------:R-:W-:Y:S01]  /*3110*/  ISETP.GE.U32.AND P2, PT, R65, R6, PT ;  /* 0x000000064100720c */ /* 0x000fe20003f46070 */
[----:B------:R-:W-:Y:S01]  /*3120*/  FMUL R93, R146, c[0x0][0x188] ;  /* 0x00006200925d7a20 */ /* 0x000fe20000400000 */
[----:B------:R-:W-:Y:S01]  /*3130*/  FSEL R157, R97, -INF , !P1 ;  /* 0xff800000619d7808 */ /* 0x000fe20004800000 */
[----:B------:R-:W-:Y:S01]  /*3140*/  FMUL R96, R116, c[0x0][0x188] ;  /* 0x0000620074607a20 */ /* 0x000fe20000400000 */
[----:B------:R-:W-:Y:S01]  /*3150*/  ISETP.GT.U32.AND.EX P5, PT, R11, RZ, PT, P5 ;  /* 0x000000ff0b00720c */ /* 0x000fe20003fa4150 */
[----:B------:R-:W-:Y:S01]  /*3160*/  FMUL R97, R117, c[0x0][0x188] ;  /* 0x0000620075617a20 */ /* 0x000fe20000400000 */
[----:B------:R-:W-:-:S02]  /*3170*/  ISETP.GE.U32.AND.EX P2, PT, R11, RZ, PT, P2 ;  /* 0x000000ff0b00720c */ /* 0x000fc40003f46120 */
[----:B------:R-:W-:Y:S02]  /*3180*/  FSEL R96, R96, -INF , !P5 ;  /* 0xff80000060607808 */ /* 0x000fe40006800000 */
[----:B------:R-:W-:Y:S02]  /*3190*/  FSEL R93, R93, -INF , !P5 ;  /* 0xff8000005d5d7808 */ /* 0x000fe40006800000 */
[----:B------:R-:W-:Y:S02]  /*31a0*/  FSEL R97, R97, -INF , !P2 ;  /* 0xff80000061617808 */ /* 0x000fe40005000000 */
[CC--:B------:R-:W-:Y:S02]  /*31b0*/  ISETP.GT.U32.AND P5, PT, R65.reuse, R180.reuse, PT ;  /* 0x000000b44100720c */ /* 0x0c0fe40003fa4070 */
[-C--:B------:R-:W-:Y:S01]  /*31c0*/  ISETP.GE.U32.AND P2, PT, R65, R180.reuse, PT ;  /* 0x000000b44100720c */ /* 0x080fe20003f46070 */
[----:B------:R-:W-:Y:S01]  /*31d0*/  FMUL R95, R118, c[0x0][0x188] ;  /* 0x00006200765f7a20 */ /* 0x000fe20000400000 */
[----:B------:R-:W-:Y:S01]  /*31e0*/  ISETP.GT.U32.AND P1, PT, R67, R180, PT ;  /* 0x000000b44300720c */ /* 0x000fe20003f24070 */
[----:B------:R-:W-:Y:S01]  /*31f0*/  FMUL R94, R119, c[0x0][0x188] ;  /* 0x00006200775e7a20 */ /* 0x000fe20000400000 */
[----:B------:R-:W-:-:S02]  /*3200*/  ISETP.GT.U32.AND.EX P5, PT, R11, RZ, PT, P5 ;  /* 0x000000ff0b00720c */ /* 0x000fc40003fa4150 */
[----:B------:R-:W-:Y:S02]  /*3210*/  ISETP.GE.U32.AND.EX P2, PT, R11, RZ, PT, P2 ;  /* 0x000000ff0b00720c */ /* 0x000fe40003f46120 */
[----:B------:R-:W-:Y:S02]  /*3220*/  LOP3.LUT R67, R65, 0x39, RZ, 0xfc, !PT ;  /* 0x0000003941437812 */ /* 0x000fe400078efcff */
[----:B------:R-:W-:Y:S02]  /*3230*/  FSEL R95, R95, -INF , !P5 ;  /* 0xff8000005f5f7808 */ /* 0x000fe40006800000 */
[----:B------:R-:W-:Y:S02]  /*3240*/  FSEL R94, R94, -INF , !P2 ;  /* 0xff8000005e5e7808 */ /* 0x000fe40005000000 */
[C---:B------:R-:W-:Y:S02]  /*3250*/  ISETP.GT.U32.AND P5, PT, R67.reuse, R6, PT ;  /* 0x000000064300720c */ /* 0x040fe40003fa4070 */
[----:B------:R-:W-:-:S02]  /*3260*/  ISETP.GT.U32.AND P2, PT, R67, R180, PT ;  /* 0x000000b44300720c */ /* 0x000fc40003f44070 */
[----:B------:R-:W-:-:S04]  /*3270*/  FMNMX R67, R96, R97, !PT ;  /* 0x0000006160437209 */ /* 0x000fc80007800000 */
[----:B------:R-:W-:Y:S01]  /*3280*/  FMNMX R66, R92, R67, !PT ;  /* 0x000000435c427209 */ /* 0x000fe20007800000 */
[----:B------:R-:W-:-:S03]  /*3290*/  FMUL R149, R161, c[0x0][0x188] ;  /* 0x00006200a1957a20 */ /* 0x000fc60000400000 */
[----:B------:R-:W-:Y:S02]  /*32a0*/  FMNMX R67, R145, R66, !PT ;  /* 0x0000004291437209 */ /* 0x000fe40007800000 */
[----:B------:R-:W-:Y:S02]  /*32b0*/  ISETP.GT.U32.AND.EX P5, PT, R11, RZ, PT, P5 ;  /* 0x000000ff0b00720c */ /* 0x000fe40003fa4150 */
[----:B------:R-:W-:Y:S02]  /*32c0*/  LOP3.LUT R65, R65, 0x20, RZ, 0xfc, !PT ;  /* 0x0000002041417812 */ /* 0x000fe400078efcff */
[----:B------:R-:W-:Y:S02]  /*32d0*/  FMNMX R66, R168, R67, !PT ;  /* 0x00000043a8427209 */ /* 0x000fe40007800000 */
[----:B------:R-:W-:Y:S02]  /*32e0*/  FSEL R149, R149, -INF , !P5 ;  /* 0xff80000095957808 */ /* 0x000fe40006800000 */
[----:B------:R-:W-:-:S02]  /*32f0*/  ISETP.GT.U32.AND P5, PT, R65, R6, PT ;  /* 0x000000064100720c */ /* 0x000fc40003fa4070 */
[----:B------:R-:W-:Y:S01]  /*3300*/  FMNMX R66, R159, R66, !PT ;  /* 0x000000429f427209 */ /* 0x000fe20007800000 */
[----:B------:R-:W-:Y:S01]  /*3310*/  FMUL R112, R112, c[0x0][0x188] ;  /* 0x0000620070707a20 */ /* 0x000fe20000400000 */
[----:B------:R-:W-:Y:S02]  /*3320*/  ISETP.GT.U32.AND.EX P5, PT, R11, RZ, PT, P5 ;  /* 0x000000ff0b00720c */ /* 0x000fe40003fa4150 */
[----:B------:R-:W-:Y:S02]  /*3330*/  FMNMX R66, R175, R66, !PT ;  /* 0x00000042af427209 */ /* 0x000fe40007800000 */
[----:B------:R-:W-:Y:S02]  /*3340*/  FSEL R179, R112, -INF , !P5 ;  /* 0xff80000070b37808 */ /* 0x000fe40006800000 */
[----:B------:R-:W-:-:S04]  /*3350*/  FMNMX R66, R177, R66, !PT ;  /* 0x00000042b1427209 */ /* 0x000fc80007800000 */
[----:B------:R-:W-:Y:S02]  /*3360*/  FMNMX R112, R179, R66, !PT ;  /* 0x00000042b3707209 */ /* 0x000fe40007800000 */
[----:B------:R-:W-:-:S04]  /*3370*/  FMNMX R66, R95, R94, !PT ;  /* 0x0000005e5f427209 */ /* 0x000fc80007800000 */
[----:B------:R-:W-:Y:S02]  /*3380*/  FMNMX R66, R93, R66, !PT ;  /* 0x000000425d427209 */ /* 0x000fe40007800000 */
[----:B------:R-:W-:Y:S02]  /*3390*/  ISETP.GT.U32.AND P5, PT, R65, R180, PT ;  /* 0x000000b44100720c */ /* 0x000fe40003fa4070 */
[----:B------:R-:W-:Y:S02]  /*33a0*/  FMNMX R112, R153, R112, !PT ;  /* 0x0000007099707209 */ /* 0x000fe40007800000 */
[----:B------:R-:W-:Y:S02]  /*33b0*/  FMNMX R66, R89, R66, !PT ;  /* 0x0000004259427209 */ /* 0x000fe40007800000 */
[C---:B------:R-:W-:Y:S02]  /*33c0*/  ISETP.GT.U32.AND.EX P0, PT, R11.reuse, RZ, PT, P0 ;  /* 0x000000ff0b00720c */ /* 0x040fe40003f04100 */
[----:B------:R-:W-:-:S02]  /*33d0*/  ISETP.GT.U32.AND.EX P4, PT, R11, RZ, PT, P4 ;  /* 0x000000ff0b00720c */ /* 0x000fc40003f84140 */
[C---:B------:R-:W-:Y:S02]  /*33e0*/  ISETP.GT.U32.AND.EX P3, PT, R11.reuse, RZ, PT, P3 ;  /* 0x000000ff0b00720c */ /* 0x040fe40003f64130 */
[C---:B------:R-:W-:Y:S02]  /*33f0*/  ISETP.GT.U32.AND.EX P6, PT, R11.reuse, RZ, PT, P6 ;  /* 0x000000ff0b00720c */ /* 0x040fe40003fc4160 */
[C---:B------:R-:W-:Y:S02]  /*3400*/  ISETP.GT.U32.AND.EX P1, PT, R11.reuse, RZ, PT, P1 ;  /* 0x000000ff0b00720c */ /* 0x040fe40003f24110 */
[C---:B------:R-:W-:Y:S02]  /*3410*/  ISETP.GT.U32.AND.EX P2, PT, R11.reuse, RZ, PT, P2 ;  /* 0x000000ff0b00720c */ /* 0x040fe40003f44120 */
[----:B------:R-:W-:Y:S02]  /*3420*/  ISETP.GT.U32.AND.EX P5, PT, R11, RZ, PT, P5 ;  /* 0x000000ff0b00720c */ /* 0x000fe40003fa4150 */
[----:B------:R-:W-:-:S02]  /*3430*/  FMNMX R112, R155, R112, !PT ;  /* 0x000000709b707209 */ /* 0x000fc40007800000 */
[----:B------:R-:W-:Y:S02]  /*3440*/  FMNMX R11, R169, R66, !PT ;  /* 0x00000042a90b7209 */ /* 0x000fe40007800000 */
[----:B------:R-:W-:Y:S02]  /*3450*/  FMNMX R65, R157, R112, !PT ;  /* 0x000000709d417209 */ /* 0x000fe40007800000 */
[----:B------:R-:W-:Y:S01]  /*3460*/  FMNMX R11, R174, R11, !PT ;  /* 0x0000000bae0b7209 */ /* 0x000fe20007800000 */
[----:B------:R-:W-:Y:S01]  /*3470*/  FMUL R114, R114, c[0x0][0x188] ;  /* 0x0000620072727a20 */ /* 0x000fe20000400000 */
[----:B------:R-:W-:Y:S02]  /*3480*/  FMNMX R65, R156, R65, !PT ;  /* 0x000000419c417209 */ /* 0x000fe40007800000 */
[----:B------:R-:W-:Y:S02]  /*3490*/  FMNMX R11, R176, R11, !PT ;  /* 0x0000000bb00b7209 */ /* 0x000fe40007800000 */
[----:B------:R-:W-:-:S02]  /*34a0*/  FMNMX R65, R164, R65, !PT ;  /* 0x00000041a4417209 */ /* 0x000fc40007800000 */
[----:B------:R-:W-:Y:S02]  /*34b0*/  FSEL R180, R114, -INF , !P5 ;  /* 0xff80000072b47808 */ /* 0x000fe40006800000 */
[----:B------:R-:W-:Y:S01]  /*34c0*/  FMNMX R11, R178, R11, !PT ;  /* 0x0000000bb20b7209 */ /* 0x000fe20007800000 */
[----:B------:R-:W-:Y:S01]  /*34d0*/  FMUL R98, R98, c[0x0][0x188] ;  /* 0x0000620062627a20 */ /* 0x000fe20000400000 */
[----:B------:R-:W-:Y:S02]  /*34e0*/  FMNMX R66, R150, R65, !PT ;  /* 0x0000004196427209 */ /* 0x000fe40007800000 */
[----:B------:R-:W-:Y:S01]  /*34f0*/  FMNMX R65, R180, R11, !PT ;  /* 0x0000000bb4417209 */ /* 0x000fe20007800000 */
[----:B------:R-:W-:Y:S01]  /*3500*/  FMUL R99, R99, c[0x0][0x188] ;  /* 0x0000620063637a20 */ /* 0x000fe20000400000 */
[----:B------:R-:W-:Y:S02]  /*3510*/  FMNMX R11, R149, R66, !PT ;  /* 0x00000042950b7209 */ /* 0x000fe40007800000 */
[----:B------:R-:W-:-:S02]  /*3520*/  FSEL R165, R98, -INF , !P0 ;  /* 0xff80000062a57808 */ /* 0x000fc40004000000 */
[----:B------:R-:W-:Y:S01]  /*3530*/  FMNMX R66, R152, R65, !PT ;  /* 0x0000004198427209 */ /* 0x000fe20007800000 */
[----:B------:R-:W-:Y:S01]  /*3540*/  FMUL R148, R166, c[0x0][0x188] ;  /* 0x00006200a6947a20 */ /* 0x000fe20000400000 */
[----:B------:R-:W0:Y:S01]  /*3550*/  SHFL.BFLY PT, R98, R11, 0x2, 0x1f ;  /* 0x0c401f000b627f89 */ /* 0x000e2200000e0000 */
[----:B------:R-:W-:Y:S02]  /*3560*/  FSEL R154, R99, -INF , !P4 ;  /* 0xff800000639a7808 */ /* 0x000fe40006000000 */
[----:B------:R-:W-:Y:S01]  /*3570*/  FMNMX R65, R165, R66, !PT ;  /* 0x00000042a5417209 */ /* 0x000fe20007800000 */
[----:B------:R-:W-:Y:S01]  /*3580*/  FMUL R67, R167, c[0x0][0x188] ;  /* 0x00006200a7437a20 */ /* 0x000fe20000400000 */
[----:B------:R-:W-:Y:S02]  /*3590*/  FSEL R148, R148, -INF , !P3 ;  /* 0xff80000094947808 */ /* 0x000fe40005800000 */
[----:B------:R-:W-:Y:S01]  /*35a0*/  FMNMX R65, R154, R65, !PT ;  /* 0x000000419a417209 */ /* 0x000fe20007800000 */
[----:B------:R-:W-:Y:S01]  /*35b0*/  FMUL R66, R162, c[0x0][0x188] ;  /* 0x00006200a2427a20 */ /* 0x000fe20000400000 */
[----:B------:R-:W-:-:S02]  /*35c0*/  FSEL R67, R67, -INF , !P6 ;  /* 0xff80000043437808 */ /* 0x000fc40007000000 */
[----:B------:R-:W-:Y:S01]  /*35d0*/  FMNMX R112, R148, R65, !PT ;  /* 0x0000004194707209 */ /* 0x000fe20007800000 */
[----:B------:R-:W-:Y:S01]  /*35e0*/  FMUL R65, R163, c[0x0][0x188] ;  /* 0x00006200a3417a20 */ /* 0x000fe20000400000 */
[----:B------:R-:W-:Y:S02]  /*35f0*/  FSEL R66, R66, -INF , !P1 ;  /* 0xff80000042427808 */ /* 0x000fe40004800000 */
[----:B------:R-:W-:Y:S02]  /*3600*/  FMNMX R99, R67, R112, !PT ;  /* 0x0000007043637209 */ /* 0x000fe40007800000 */
[----:B------:R-:W-:Y:S02]  /*3610*/  FSEL R65, R65, -INF , !P2 ;  /* 0xff80000041417808 */ /* 0x000fe40005000000 */
[----:B------:R-:W-:-:S04]  /*3620*/  FMNMX R112, R66, R99, !PT ;  /* 0x0000006342707209 */ /* 0x000fc80007800000 */
[----:B------:R-:W-:Y:S02]  /*3630*/  FMNMX R112, R65, R112, !PT ;  /* 0x0000007041707209 */ /* 0x000fe40007800000 */
[----:B0-----:R-:W-:-:S03]  /*3640*/  FMNMX R98, R11, R98, !PT ;  /* 0x000000620b627209 */ /* 0x001fc60007800000 */
[----:B------:R-:W0:Y:S04]  /*3650*/  SHFL.BFLY PT, R99, R112, 0x2, 0x1f ;  /* 0x0c401f0070637f89 */ /* 0x000e2800000e0000 */
[----:B------:R-:W1:Y:S01]  /*3660*/  SHFL.BFLY PT, R11, R98, 0x1, 0x1f ;  /* 0x0c201f00620b7f89 */ /* 0x000e6200000e0000 */
[----:B------:R-:W-:-:S03]  /*3670*/  LOP3.LUT R147, R0, 0x20, RZ, 0x3c, !PT ;  /* 0x0000002000937812 */ /* 0x000fc600078e3cff */
[----:B-----5:R-:W-:Y:S04]  /*3680*/  STS.U16 [R0+0x2c00], R87 ;  /* 0x002c005700007388 */ /* 0x020fe80000000400 */
[----:B------:R-:W-:Y:S04]  /*3690*/  STS.U16 [R0+0x3000], R151 ;  /* 0x0030009700007388 */ /* 0x000fe80000000400 */
[----:B------:R-:W-:Y:S04]  /*36a0*/  STS.U16 [R0+0x3400], R91 ;  /* 0x0034005b00007388 */ /* 0x000fe80000000400 */
[----:B--2---:R-:W-:Y:S01]  /*36b0*/  STS.U16 [R0+0x3800], R85 ;  /* 0x0038005500007388 */ /* 0x004fe20000000400 */
[----:B0-----:R-:W-:-:S03]  /*36c0*/  FMNMX R99, R112, R99, !PT ;  /* 0x0000006370637209 */ /* 0x001fc60007800000 */
[----:B------:R-:W-:Y:S04]  /*36d0*/  STS.U16 [R0+0x3c00], R181 ;  /* 0x003c00b500007388 */ /* 0x000fe80000000400 */
[----:B------:R-:W-:Y:S01]  /*36e0*/  STS.U16 [R147+0x2100], R64 ;  /* 0x0021004093007388 */ /* 0x000fe20000000400 */
[----:B-1----:R-:W-:-:S03]  /*36f0*/  FMNMX R11, R98, R11, !PT ;  /* 0x0000000b620b7209 */ /* 0x002fc60007800000 */
[----:B------:R-:W-:Y:S04]  /*3700*/  STS.U16 [R147+0x2500], R71 ;  /* 0x0025004793007388 */ /* 0x000fe80000000400 */
[----:B------:R-:W-:Y:S04]  /*3710*/  STS.U16 [R147+0x2900], R73 ;  /* 0x0029004993007388 */ /* 0x000fe80000000400 */
[----:B------:R-:W-:Y:S04]  /*3720*/  STS.U16 [R147+0x2d00], R158 ;  /* 0x002d009e93007388 */ /* 0x000fe80000000400 */
[----:B------:R-:W0:Y:S04]  /*3730*/  SHFL.BFLY PT, R98, R99, 0x1, 0x1f ;  /* 0x0c201f0063627f89 */ /* 0x000e2800000e0000 */
[----:B------:R-:W-:Y:S04]  /*3740*/  STS.U16 [R147+0x3100], R86 ;  /* 0x0031005693007388 */ /* 0x000fe80000000400 */
[----:B------:R-:W-:Y:S04]  /*3750*/  STS.U16 [R147+0x3500], R90 ;  /* 0x0035005a93007388 */ /* 0x000fe80000000400 */
[----:B------:R-:W-:Y:S04]  /*3760*/  STS.U16 [R147+0x3900], R84 ;  /* 0x0039005493007388 */ /* 0x000fe80000000400 */
[----:B------:R1:W-:Y:S02]  /*3770*/  STS.U16 [R147+0x3d00], R241 ;  /* 0x003d00f193007388 */ /* 0x0003e40000000400 */
[----:B-1----:R-:W-:-:S05]  /*3780*/  LOP3.LUT R147, R0, 0x40, RZ, 0x3c, !PT ;  /* 0x0000004000937812 */ /* 0x002fca00078e3cff */
[----:B------:R-:W-:Y:S04]  /*3790*/  STS.U16 [R147+0x2200], R69 ;  /* 0x0022004593007388 */ /* 0x000fe80000000400 */
[----:B------:R-:W-:Y:S04]  /*37a0*/  STS.U16 [R147+0x2600], R72 ;  /* 0x0026004893007388 */ /* 0x000fe80000000400 */
[----:B------:R-:W-:Y:S04]  /*37b0*/  STS.U16 [R147+0x2a00], R83 ;  /* 0x002a005393007388 */ /* 0x000fe80000000400 */
[----:B------:R-:W-:Y:S04]  /*37c0*/  STS.U16 [R147+0x2e00], R82 ;  /* 0x002e005293007388 */ /* 0x000fe80000000400 */
[----:B------:R-:W-:Y:S04]  /*37d0*/  STS.U16 [R147+0x3200], R79 ;  /* 0x0032004f93007388 */ /* 0x000fe80000000400 */
[----:B------:R-:W-:Y:S04]  /*37e0*/  STS.U16 [R147+0x3600], R80 ;  /* 0x0036005093007388 */ /* 0x000fe80000000400 */
[----:B---3--:R-:W-:Y:S04]  /*37f0*/  STS.U16 [R147+0x3a00], R81 ;  /* 0x003a005193007388 */ /* 0x008fe80000000400 */
[----:B------:R-:W-:Y:S04]  /*3800*/  STS.U16 [R147+0x3e00], R88 ;  /* 0x003e005893007388 */ /* 0x000fe80000000400 */
[----:B------:R1:W-:Y:S04]  /*3810*/  STS.U16 [R252+0x2300], R68 ;  /* 0x00230044fc007388 */ /* 0x0003e80000000400 */
[----:B------:R2:W-:Y:S04]  /*3820*/  STS.U16 [R252+0x2700], R70 ;  /* 0x00270046fc007388 */ /* 0x0005e80000000400 */
[----:B------:R-:W-:Y:S04]  /*3830*/  STS.U16 [R252+0x2b00], R77 ;  /* 0x002b004dfc007388 */ /* 0x000fe80000000400 */
[----:B------:R-:W-:Y:S04]  /*3840*/  STS.U16 [R252+0x2f00], R78 ;  /* 0x002f004efc007388 */ /* 0x000fe80000000400 */
[----:B------:R-:W-:Y:S04]  /*3850*/  STS.U16 [R252+0x3300], R74 ;  /* 0x0033004afc007388 */ /* 0x000fe80000000400 */
[----:B------:R-:W-:Y:S04]  /*3860*/  STS.U16 [R252+0x3700], R75 ;  /* 0x0037004bfc007388 */ /* 0x000fe80000000400 */
[----:B------:R-:W-:Y:S04]  /*3870*/  STS.U16 [R252+0x3b00], R76 ;  /* 0x003b004cfc007388 */ /* 0x000fe80000000400 */
[----:B------:R-:W-:Y:S04]  /*3880*/  STS.U16 [R252+0x3f00], R240 ;  /* 0x003f00f0fc007388 */ /* 0x000fe80000000400 */
[----:B------:R-:W-:Y:S01]  /*3890*/  BAR.SYNC.DEFER_BLOCKING 0x0 ;  /* 0x0000000000007b1d */ /* 0x000fe20000010000 */
[----:B0-----:R-:W-:-:S02]  /*38a0*/  FMNMX R64, R99, R98, !PT ;  /* 0x0000006263407209 */ /* 0x001fc40007800000 */
[----:B------:R-:W-:Y:S02]  /*38b0*/  FMNMX R11, R11, R4, !PT ;  /* 0x000000040b0b7209 */ /* 0x000fe40007800000 */
[----:B------:R-:W-:-:S03]  /*38c0*/  FMNMX R64, R64, R3, !PT ;  /* 0x0000000340407209 */ /* 0x000fc60007800000 */
[--C-:B------:R-:W-:Y:S02]  /*38d0*/  FADD R92, R92, -R11.reuse ;  /* 0x8000000b5c5c7221 */ /* 0x100fe40000000000 */
[----:B------:R-:W-:Y:S02]  /*38e0*/  FADD R95, R95, -R64 ;  /* 0x800000405f5f7221 */ /* 0x000fe40000000000 */
[--C-:B------:R-:W-:Y:S02]  /*38f0*/  FADD R96, R96, -R11.reuse ;  /* 0x8000000b60607221 */ /* 0x100fe40000000000 */
[----:B------:R-:W-:Y:S02]  /*3900*/  FADD R97, R97, -R11 ;  /* 0x8000000b61617221 */ /* 0x000fe40000000000 */
[----:B------:R-:W-:Y:S02]  /*3910*/  FMUL R92, R92, 1.4426950216293334961 ;  /* 0x3fb8aa3b5c5c7820 */ /* 0x000fe40000400000 */
[----:B------:R-:W-:-:S02]  /*3920*/  FMUL R95, R95, 1.4426950216293334961 ;  /* 0x3fb8aa3b5f5f7820 */ /* 0x000fc40000400000 */
[--C-:B------:R-:W-:Y:S02]  /*3930*/  FADD R94, R94, -R64.reuse ;  /* 0x800000405e5e7221 */ /* 0x100fe40000000000 */
[--C-:B------:R-:W-:Y:S02]  /*3940*/  FADD R93, R93, -R64.reuse ;  /* 0x800000405d5d7221 */ /* 0x100fe40000000000 */
[----:B------:R-:W-:Y:S01]  /*3950*/  FADD R89, R89, -R64 ;  /* 0x8000004059597221 */ /* 0x000fe20000000000 */
[----:B------:R-:W0:Y:S01]  /*3960*/  LDSM.16.M88.4 R116, [R9+0x2000] ;  /* 0x002000000974783b */ /* 0x000e220000000200 */
[----:B------:R-:W-:Y:S02]  /*3970*/  FMUL R96, R96, 1.4426950216293334961 ;  /* 0x3fb8aa3b60607820 */ /* 0x000fe40000400000 */
[----:B------:R-:W-:Y:S01]  /*3980*/  FMUL R97, R97, 1.4426950216293334961 ;  /* 0x3fb8aa3b61617820 */ /* 0x000fe20000400000 */
[----:B------:R-:W-:Y:S01]  /*3990*/  MUFU.EX2 R158, R92 ;  /* 0x0000005c009e7308 */ /* 0x000fe20000000800 */
[----:B------:R-:W-:Y:S01]  /*39a0*/  FMUL R167, R94, 1.4426950216293334961 ;  /* 0x3fb8aa3b5ea77820 */ /* 0x000fe20000400000 */
[----:B------:R-:W-:Y:S01]  /*39b0*/  LDSM.16.M88.4 R84, [R9+0x2c00] ;  /* 0x002c00000954783b */ /* 0x000fe20000000200 */
[----:B------:R-:W-:-:S02]  /*39c0*/  FMUL R161, R93, 1.4426950216293334961 ;  /* 0x3fb8aa3b5da17820 */ /* 0x000fc40000400000 */
[----:B------:R-:W-:Y:S01]  /*39d0*/  FMUL R151, R89, 1.4426950216293334961 ;  /* 0x3fb8aa3b59977820 */ /* 0x000fe20000400000 */
[----:B------:R-:W-:Y:S02]  /*39e0*/  LDSM.16.M88.4 R80, [R9+0x3000] ;  /* 0x003000000950783b */ /* 0x000fe40000000200 */
[----:B------:R3:W-:Y:S02]  /*39f0*/  MUFU.EX2 R166, R95 ;  /* 0x0000005f00a67308 */ /* 0x0007e40000000800 */
[----:B------:R-:W-:Y:S04]  /*3a00*/  LDSM.16.M88.4 R88, [R9+0x2800] ;  /* 0x002800000958783b */ /* 0x000fe80000000200 */
[----:B------:R-:W-:Y:S02]  /*3a10*/  LDSM.16.M88.4 R76, [R9+0x3400] ;  /* 0x00340000094c783b */ /* 0x000fe40000000200 */
[----:B------:R-:W-:Y:S02]  /*3a20*/  MUFU.EX2 R162, R96 ;  /* 0x0000006000a27308 */ /* 0x000fe40000000800 */
[----:B---3--:R-:W3:Y:S04]  /*3a30*/  LDSM.16.M88.4 R92, [R9+0x2400] ;  /* 0x00240000095c783b */ /* 0x008ee80000000200 */
[----:B------:R-:W4:Y:S02]  /*3a40*/  LDSM.16.M88.4 R72, [R9+0x3800] ;  /* 0x003800000948783b */ /* 0x000f240000000200 */
[----:B------:R5:W-:Y:S01]  /*3a50*/  MUFU.EX2 R163, R97 ;  /* 0x0000006100a37308 */ /* 0x000be20000000800 */
[----:B------:R-:W-:-:S02]  /*3a60*/  FADD R4, -R11, R4 ;  /* 0x000000040b047221 */ /* 0x000fc40000000100 */
[----:B------:R-:W-:Y:S01]  /*3a70*/  FADD R3, -R64, R3 ;  /* 0x0000000340037221 */ /* 0x000fe20000000100 */
[----:B-----5:R-:W5:Y:S01]  /*3a80*/  LDSM.16.M88.4 R96, [R9+0x3c00] ;  /* 0x003c00000960783b */ /* 0x020f620000000200 */
[----:B------:R-:W-:Y:S02]  /*3a90*/  FADD R145, R145, -R11 ;  /* 0x8000000b91917221 */ /* 0x000fe40000000000 */
[----:B------:R-:W-:Y:S02]  /*3aa0*/  FMUL R4, R4, 1.4426950216293334961 ;  /* 0x3fb8aa3b04047820 */ /* 0x000fe40000400000 */
[----:B------:R-:W-:Y:S02]  /*3ab0*/  FMUL R3, R3, 1.4426950216293334961 ;  /* 0x3fb8aa3b03037820 */ /* 0x000fe40000400000 */
[----:B------:R-:W-:Y:S01]  /*3ac0*/  FMUL R145, R145, 1.4426950216293334961 ;  /* 0x3fb8aa3b91917820 */ /* 0x000fe20000400000 */
[----:B------:R-:W-:Y:S08]  /*3ad0*/  MUFU.EX2 R167, R167 ;  /* 0x000000a700a77308 */ /* 0x000ff00000000800 */
[----:B------:R-:W0:Y:S08]  /*3ae0*/  MUFU.EX2 R4, R4 ;  /* 0x0000000400047308 */ /* 0x000e300000000800 */
[----:B------:R-:W0:Y:S08]  /*3af0*/  MUFU.EX2 R3, R3 ;  /* 0x0000000300037308 */ /* 0x000e300000000800 */
[----:B------:R-:W2:Y:S08]  /*3b00*/  MUFU.EX2 R160, R145 ;  /* 0x0000009100a07308 */ /* 0x000eb00000000800 */
[----:B------:R-:W-:Y:S08]  /*3b10*/  MUFU.EX2 R161, R161 ;  /* 0x000000a100a17308 */ /* 0x000ff00000000800 */
[----:B------:R-:W3:Y:S01]  /*3b20*/  MUFU.EX2 R151, R151 ;  /* 0x0000009700977308 */ /* 0x000ee20000000800 */
[C---:B0-----:R-:W-:Y:S01]  /*3b30*/  FMUL R140, R4.reuse, R120 ;  /* 0x00000078048c7220 */ /* 0x041fe20000400000 */
[----:B-1----:R-:W-:Y:S01]  /*3b40*/  F2FP.BF16.PACK_AB R68, R163, R162 ;  /* 0x000000a2a344723e */ /* 0x002fe200000010ff */
[----:B------:R-:W-:Y:S01]  /*3b50*/  FMUL R141, R4, R121 ;  /* 0x00000079048d7220 */ /* 0x000fe20000400000 */
[----:B------:R-:W-:Y:S01]  /*3b60*/  F2FP.BF16.PACK_AB R69, R167, R166 ;  /* 0x000000a6a745723e */ /* 0x000fe200000010ff */
[C---:B------:R-:W-:Y:S01]  /*3b70*/  FMUL R142, R3.reuse, R122 ;  /* 0x0000007a038e7220 */ /* 0x040fe20000400000 */
[----:B--2---:R-:W-:Y:S01]  /*3b80*/  F2FP.BF16.PACK_AB R70, R160, R158 ;  /* 0x0000009ea046723e */ /* 0x004fe200000010ff */
[----:B------:R-:W-:-:S02]  /*3b90*/  FMUL R143, R3, R123 ;  /* 0x0000007b038f7220 */ /* 0x000fc40000400000 */
[C---:B------:R-:W-:Y:S02]  /*3ba0*/  FMUL R144, R4.reuse, R108 ;  /* 0x0000006c04907220 */ /* 0x040fe40000400000 */
[C---:B------:R-:W-:Y:S02]  /*3bb0*/  FMUL R145, R4.reuse, R109 ;  /* 0x0000006d04917220 */ /* 0x040fe40000400000 */
[C---:B------:R-:W-:Y:S02]  /*3bc0*/  FMUL R146, R3.reuse, R110 ;  /* 0x0000006e03927220 */ /* 0x040fe40000400000 */
[----:B------:R-:W-:Y:S01]  /*3bd0*/  FMUL R147, R3, R111 ;  /* 0x0000006f03937220 */ /* 0x000fe20000400000 */
[----:B---3--:R-:W-:Y:S01]  /*3be0*/  F2FP.BF16.PACK_AB R71, R151, R161 ;  /* 0x000000a19747723e */ /* 0x008fe200000010ff */
[C---:B------:R-:W-:Y:S02]  /*3bf0*/  FMUL R100, R4.reuse, R100 ;  /* 0x0000006404647220 */ /* 0x040fe40000400000 */
[----:B------:R-:W-:-:S02]  /*3c00*/  FMUL R101, R4, R101 ;  /* 0x0000006504657220 */ /* 0x000fc40000400000 */
[C---:B------:R-:W-:Y:S02]  /*3c10*/  FMUL R102, R3.reuse, R102 ;  /* 0x0000006603667220 */ /* 0x040fe40000400000 */
[C---:B------:R-:W-:Y:S02]  /*3c20*/  FMUL R103, R3.reuse, R103 ;  /* 0x0000006703677220 */ /* 0x040fe40000400000 */
[C---:B------:R-:W-:Y:S02]  /*3c30*/  FMUL R124, R4.reuse, R124 ;  /* 0x0000007c047c7220 */ /* 0x040fe40000400000 */
[----:B------:R-:W-:Y:S02]  /*3c40*/  FMUL R125, R4, R125 ;  /* 0x0000007d047d7220 */ /* 0x000fe40000400000 */
        /* <DEDUP_REMOVED lines=15> */
[----:B------:R-:W-:Y:S02]  /*3d40*/  FMUL R129, R4, R129 ;  /* 0x0000008104817220 */ /* 0x000fe40000400000 */
[C---:B------:R-:W-:Y:S02]  /*3d50*/  FMUL R130, R3.reuse, R130 ;  /* 0x0000008203827220 */ /* 0x040fe40000400000 */
[----:B------:R-:W-:Y:S02]  /*3d60*/  FMUL R131, R3, R131 ;  /* 0x0000008303837220 */ /* 0x000fe40000400000 */
[--C-:B------:R-:W-:Y:S02]  /*3d70*/  FADD R168, R168, -R11.reuse ;  /* 0x8000000ba8a87221 */ /* 0x100fe40000000000 */
[----:B------:R-:W-:-:S02]  /*3d80*/  FADD R159, R159, -R11 ;  /* 0x8000000b9f9f7221 */ /* 0x000fc40000000000 */
[--C-:B------:R-:W-:Y:S02]  /*3d90*/  FADD R175, R175, -R11.reuse ;  /* 0x8000000bafaf7221 */ /* 0x100fe40000000000 */
[----:B------:R-:W-:Y:S02]  /*3da0*/  FADD R177, R177, -R11 ;  /* 0x8000000bb1b17221 */ /* 0x000fe40000000000 */
[--C-:B------:R-:W-:Y:S02]  /*3db0*/  FADD R169, R169, -R64.reuse ;  /* 0x80000040a9a97221 */ /* 0x100fe40000000000 */
[--C-:B------:R-:W-:Y:S02]  /*3dc0*/  FADD R174, R174, -R64.reuse ;  /* 0x80000040aeae7221 */ /* 0x100fe40000000000 */
[--C-:B------:R-:W-:Y:S02]  /*3dd0*/  FADD R176, R176, -R64.reuse ;  /* 0x80000040b0b07221 */ /* 0x100fe40000000000 */
[----:B------:R-:W-:Y:S01]  /*3de0*/  FADD R178, R178, -R64 ;  /* 0x80000040b2b27221 */ /* 0x000fe20000000000 */
[----:B------:R-:W-:Y:S01]  /*3df0*/  HMMA.16816.F32.BF16 R100, R68, R116, R100 ;  /* 0x000000744464723c */ /* 0x000fe20000041864 */
[----:B------:R-:W-:-:S07]  /*3e00*/  FMUL R133, R174, 1.4426950216293334961 ;  /* 0x3fb8aa3bae857820 */ /* 0x000fce0000400000 */
[C---:B------:R-:W-:Y:S08]  /*3e10*/  HMMA.16816.F32.BF16 R124, R68.reuse, R92, R124 ;  /* 0x0000005c447c723c */ /* 0x040ff0000004187c */
[C---:B------:R-:W-:Y:S08]  /*3e20*/  HMMA.16816.F32.BF16 R140, R68.reuse, R88, R140 ;  /* 0x00000058448c723c */ /* 0x040ff0000004188c */
[C---:B------:R-:W-:Y:S08]  /*3e30*/  HMMA.16816.F32.BF16 R144, R68.reuse, R84, R144 ;  /* 0x000000544490723c */ /* 0x040ff00000041890 */
[C---:B------:R-:W-:Y:S08]  /*3e40*/  HMMA.16816.F32.BF16 R120, R68.reuse, R80, R120 ;  /* 0x000000504478723c */ /* 0x040ff00000041878 */
[C---:B------:R-:W-:Y:S08]  /*3e50*/  HMMA.16816.F32.BF16 R112, R68.reuse, R76, R112 ;  /* 0x0000004c4470723c */ /* 0x040ff00000041870 */
[C---:B----4-:R-:W-:Y:S01]  /*3e60*/  HMMA.16816.F32.BF16 R108, R68.reuse, R72, R108 ;  /* 0x00000048446c723c */ /* 0x050fe2000004186c */
[----:B------:R-:W-:Y:S06]  /*3e70*/  MUFU.EX2 R133, R133 ;  /* 0x0000008500857308 */ /* 0x000fec0000000800 */
[----:B------:R-:W-:Y:S01]  /*3e80*/  FMUL R72, R168, 1.4426950216293334961 ;  /* 0x3fb8aa3ba8487820 */ /* 0x000fe20000400000 */
[----:B-----5:R-:W-:Y:S01]  /*3e90*/  HMMA.16816.F32.BF16 R68, R68, R96, R128 ;  /* 0x000000604444723c */ /* 0x020fe20000041880 */
[----:B------:R-:W-:-:S06]  /*3ea0*/  FMUL R73, R169, 1.4426950216293334961 ;  /* 0x3fb8aa3ba9497820 */ /* 0x000fcc0000400000 */
[----:B------:R-:W-:Y:S02]  /*3eb0*/  FMUL R96, R159, 1.4426950216293334961 ;  /* 0x3fb8aa3b9f607820 */ /* 0x000fe40000400000 */
[----:B------:R-:W-:Y:S02]  /*3ec0*/  FMUL R97, R175, 1.4426950216293334961 ;  /* 0x3fb8aa3baf617820 */ /* 0x000fe40000400000 */
[----:B------:R-:W-:Y:S02]  /*3ed0*/  FMUL R128, R177, 1.4426950216293334961 ;  /* 0x3fb8aa3bb1807820 */ /* 0x000fe40000400000 */
[----:B------:R-:W-:Y:S02]  /*3ee0*/  FMUL R129, R176, 1.4426950216293334961 ;  /* 0x3fb8aa3bb0817820 */ /* 0x000fe40000400000 */
[----:B------:R-:W-:Y:S01]  /*3ef0*/  FMUL R130, R178, 1.4426950216293334961 ;  /* 0x3fb8aa3bb2827820 */ /* 0x000fe20000400000 */
[----:B------:R-:W-:Y:S08]  /*3f00*/  MUFU.EX2 R72, R72 ;  /* 0x0000004800487308 */ /* 0x000ff00000000800 */
[----:B------:R-:W0:Y:S08]  /*3f10*/  MUFU.EX2 R96, R96 ;  /* 0x0000006000607308 */ /* 0x000e300000000800 */
[----:B------:R-:W-:Y:S08]  /*3f20*/  MUFU.EX2 R97, R97 ;  /* 0x0000006100617308 */ /* 0x000ff00000000800 */
[----:B------:R-:W-:Y:S08]  /*3f30*/  MUFU.EX2 R128, R128 ;  /* 0x0000008000807308 */ /* 0x000ff00000000800 */
[----:B------:R-:W1:Y:S08]  /*3f40*/  MUFU.EX2 R73, R73 ;  /* 0x0000004900497308 */ /* 0x000e700000000800 */
[----:B------:R-:W-:Y:S08]  /*3f50*/  MUFU.EX2 R129, R129 ;  /* 0x0000008100817308 */ /* 0x000ff00000000800 */
[----:B------:R-:W2:Y:S01]  /*3f60*/  MUFU.EX2 R130, R130 ;  /* 0x0000008200827308 */ /* 0x000ea20000000800 */
[----:B0-----:R-:W-:-:S02]  /*3f70*/  F2FP.BF16.PACK_AB R104, R96, R72 ;  /* 0x000000486068723e */ /* 0x001fc400000010ff */
[----:B-1----:R-:W-:Y:S02]  /*3f80*/  F2FP.BF16.PACK_AB R105, R133, R73 ;  /* 0x000000498569723e */ /* 0x002fe400000010ff */
[----:B------:R-:W-:Y:S02]  /*3f90*/  F2FP.BF16.PACK_AB R106, R128, R97 ;  /* 0x00000061806a723e */ /* 0x000fe400000010ff */
[----:B------:R-:W-:Y:S01]  /*3fa0*/  LOP3.LUT R181, R9, 0x40, RZ, 0x3c, !PT ;  /* 0x0000004009b57812 */ /* 0x000fe200078e3cff */
[--C-:B------:R-:W-:Y:S01]  /*3fb0*/  FADD R179, R179, -R11.reuse ;  /* 0x8000000bb3b37221 */ /* 0x100fe20000000000 */
[----:B--2---:R-:W-:Y:S01]  /*3fc0*/  F2FP.BF16.PACK_AB R107, R130, R129 ;  /* 0x00000081826b723e */ /* 0x004fe200000010ff */
[----:B------:R-:W-:Y:S02]  /*3fd0*/  FADD R153, R153, -R11 ;  /* 0x8000000b99997221 */ /* 0x000fe40000000000 */
[----:B------:R-:W-:Y:S04]  /*3fe0*/  LDSM.16.M88.4 R136, [R181+0x3400] ;  /* 0x00340000b588783b */ /* 0x000fe80000000200 */
[----:B------:R-:W-:Y:S01]  /*3ff0*/  HMMA.16816.F32.BF16 R116, R104, R118, R100 ;  /* 0x000000766874723c */ /* 0x000fe20000041864 */
[----:B------:R-:W0:Y:S01]  /*4000*/  LDSM.16.M88.4 R100, [R181+0x2000] ;  /* 0x00200000b564783b */ /* 0x000e220000000200 */
[----:B------:R-:W-:-:S02]  /*4010*/  FADD R180, R180, -R64 ;  /* 0x80000040b4b47221 */ /* 0x000fc40000000000 */
[--C-:B------:R-:W-:Y:S02]  /*4020*/  FADD R152, R152, -R64.reuse ;  /* 0x8000004098987221 */ /* 0x100fe40000000000 */
[--C-:B------:R-:W-:Y:S02]  /*4030*/  FADD R165, R165, -R64.reuse ;  /* 0x80000040a5a57221 */ /* 0x100fe40000000000 */
[----:B------:R-:W-:Y:S01]  /*4040*/  FADD R154, R154, -R64 ;  /* 0x800000409a9a7221 */ /* 0x000fe20000000000 */
[----:B------:R-:W-:Y:S01]  /*4050*/  HMMA.16816.F32.BF16 R88, R104, R90, R140 ;  /* 0x0000005a6858723c */ /* 0x000fe2000004188c */
[--C-:B------:R-:W-:Y:S02]  /*4060*/  FADD R155, R155, -R11.reuse ;  /* 0x8000000b9b9b7221 */ /* 0x100fe40000000000 */
[----:B------:R-:W-:Y:S02]  /*4070*/  FADD R76, R157, -R11 ;  /* 0x8000000b9d4c7221 */ /* 0x000fe40000000000 */
[----:B------:R-:W-:-:S02]  /*4080*/  FADD R163, R162, R163 ;  /* 0x000000a3a2a37221 */ /* 0x000fc40000000000 */
[----:B------:R-:W-:Y:S02]  /*4090*/  FMUL R131, R179, 1.4426950216293334961 ;  /* 0x3fb8aa3bb3837820 */ /* 0x000fe40000400000 */
[----:B------:R-:W-:Y:S02]  /*40a0*/  FMUL R132, R153, 1.4426950216293334961 ;  /* 0x3fb8aa3b99847820 */ /* 0x000fe40000400000 */
[----:B------:R-:W-:Y:S02]  /*40b0*/  FMUL R134, R180, 1.4426950216293334961 ;  /* 0x3fb8aa3bb4867820 */ /* 0x000fe40000400000 */
[----:B------:R-:W-:Y:S02]  /*40c0*/  FMUL R140, R152, 1.4426950216293334961 ;  /* 0x3fb8aa3b988c7820 */ /* 0x000fe40000400000 */
[----:B------:R-:W-:Y:S02]  /*40d0*/  FMUL R141, R165, 1.4426950216293334961 ;  /* 0x3fb8aa3ba58d7820 */ /* 0x000fe40000400000 */
[----:B------:R-:W-:-:S02]  /*40e0*/  FMUL R143, R154, 1.4426950216293334961 ;  /* 0x3fb8aa3b9a8f7820 */ /* 0x000fc40000400000 */
[----:B------:R-:W-:Y:S02]  /*40f0*/  FADD R166, R166, R167 ;  /* 0x000000a7a6a67221 */ /* 0x000fe40000000000 */
[----:B------:R-:W-:Y:S02]  /*4100*/  FMUL R77, R155, 1.4426950216293334961 ;  /* 0x3fb8aa3b9b4d7820 */ /* 0x000fe40000400000 */
[----:B------:R-:W-:Y:S02]  /*4110*/  FMUL R80, R76, 1.4426950216293334961 ;  /* 0x3fb8aa3b4c507820 */ /* 0x000fe40000400000 */
[----:B------:R-:W-:Y:S01]  /*4120*/  FADD R163, R158, R163 ;  /* 0x000000a39ea37221 */ /* 0x000fe20000000000 */
[----:B------:R-:W-:Y:S01]  /*4130*/  MUFU.EX2 R131, R131 ;  /* 0x0000008300837308 */ /* 0x000fe20000000800 */
[----:B------:R-:W-:Y:S02]  /*4140*/  FADD R76, R156, -R11 ;  /* 0x8000000b9c4c7221 */ /* 0x000fe40000000000 */
[----:B------:R-:W-:-:S02]  /*4150*/  FADD R166, R161, R166 ;  /* 0x000000a6a1a67221 */ /* 0x000fc40000000000 */
[----:B------:R-:W-:-:S03]  /*4160*/  FADD R163, R160, R163 ;  /* 0x000000a3a0a37221 */ /* 0x000fc60000000000 */
[----:B------:R-:W1:Y:S01]  /*4170*/  MUFU.EX2 R132, R132 ;  /* 0x0000008400847308 */ /* 0x000e620000000800 */
[----:B------:R-:W-:Y:S02]  /*4180*/  FADD R166, R151, R166 ;  /* 0x000000a697a67221 */ /* 0x000fe40000000000 */
[----:B------:R-:W-:-:S05]  /*4190*/  FADD R163, R72, R163 ;  /* 0x000000a348a37221 */ /* 0x000fca0000000000 */
[----:B------:R-:W-:Y:S01]  /*41a0*/  MUFU.EX2 R157, R77 ;  /* 0x0000004d009d7308 */ /* 0x000fe20000000800 */
[----:B------:R-:W-:-:S07]  /*41b0*/  FADD R166, R73, R166 ;  /* 0x000000a649a67221 */ /* 0x000fce0000000000 */
[----:B------:R-:W-:Y:S08]  /*41c0*/  MUFU.EX2 R156, R80 ;  /* 0x00000050009c7308 */ /* 0x000ff00000000800 */
[----:B------:R-:W-:Y:S08]  /*41d0*/  MUFU.EX2 R134, R134 ;  /* 0x0000008600867308 */ /* 0x000ff00000000800 */
[----:B------:R-:W2:Y:S08]  /*41e0*/  MUFU.EX2 R140, R140 ;  /* 0x0000008c008c7308 */ /* 0x000eb00000000800 */
[----:B------:R-:W-:Y:S08]  /*41f0*/  MUFU.EX2 R141, R141 ;  /* 0x0000008d008d7308 */ /* 0x000ff00000000800 */
[----:B------:R-:W3:Y:S01]  /*4200*/  MUFU.EX2 R143, R143 ;  /* 0x0000008f008f7308 */ /* 0x000ee20000000800 */
[----:B------:R-:W-:-:S02]  /*4210*/  FADD R96, R96, R163 ;  /* 0x000000a360607221 */ /* 0x000fc40000000000 */
[----:B------:R-:W-:Y:S02]  /*4220*/  FMUL R76, R76, 1.4426950216293334961 ;  /* 0x3fb8aa3b4c4c7820 */ /* 0x000fe40000400000 */
[----:B------:R-:W-:Y:S02]  /*4230*/  FADD R166, R133, R166 ;  /* 0x000000a685a67221 */ /* 0x000fe40000000000 */
[----:B------:R-:W-:Y:S01]  /*4240*/  FADD R133, R97, R96 ;  /* 0x0000006061857221 */ /* 0x000fe20000000000 */
[----:B------:R4:W5:Y:S01]  /*4250*/  MUFU.EX2 R153, R76 ;  /* 0x0000004c00997308 */ /* 0x0009620000000800 */
[----:B------:R-:W-:Y:S01]  /*4260*/  FADD R148, R148, -R64 ;  /* 0x8000004094947221 */ /* 0x000fe20000000000 */
[----:B------:R-:W-:Y:S01]  /*4270*/  HMMA.16816.F32.BF16 R96, R104, R98, R68 ;  /* 0x000000626860723c */ /* 0x000fe20000041844 */
[----:B------:R-:W-:Y:S02]  /*4280*/  FADD R129, R129, R166 ;  /* 0x000000a681817221 */ /* 0x000fe40000000000 */
[----:B------:R-:W-:-:S02]  /*4290*/  FADD R128, R128, R133 ;  /* 0x0000008580807221 */ /* 0x000fc40000000000 */
[----:B------:R-:W-:-:S03]  /*42a0*/  FADD R164, R164, -R11 ;  /* 0x8000000ba4a47221 */ /* 0x000fc60000000000 */
[----:B----4-:R-:W-:Y:S01]  /*42b0*/  HMMA.16816.F32.BF16 R76, R104, R78, R112 ;  /* 0x0000004e684c723c */ /* 0x010fe20000041870 */
[----:B------:R-:W-:Y:S02]  /*42c0*/  FMUL R69, R148, 1.4426950216293334961 ;  /* 0x3fb8aa3b94457820 */ /* 0x000fe40000400000 */
[----:B------:R-:W-:-:S04]  /*42d0*/  FADD R67, R67, -R64 ;  /* 0x8000004043437221 */ /* 0x000fc80000000000 */
[----:B-1----:R-:W-:Y:S02]  /*42e0*/  F2FP.BF16.PACK_AB R112, R132, R131 ;  /* 0x000000838470723e */ /* 0x002fe400000010ff */
[----:B--2---:R-:W-:Y:S02]  /*42f0*/  F2FP.BF16.PACK_AB R113, R140, R134 ;  /* 0x000000868c71723e */ /* 0x004fe400000010ff */
[----:B------:R-:W-:Y:S02]  /*4300*/  F2FP.BF16.PACK_AB R114, R156, R157 ;  /* 0x0000009d9c72723e */ /* 0x000fe400000010ff */
[----:B---3--:R-:W-:Y:S01]  /*4310*/  F2FP.BF16.PACK_AB R115, R143, R141 ;  /* 0x0000008d8f73723e */ /* 0x008fe200000010ff */
[----:B------:R-:W-:Y:S02]  /*4320*/  FADD R129, R130, R129 ;  /* 0x0000008182817221 */ /* 0x000fe40000000000 */
[----:B------:R-:W-:Y:S02]  /*4330*/  FADD R131, R131, R128 ;  /* 0x0000008083837221 */ /* 0x000fe40000000000 */
[----:B------:R-:W-:-:S02]  /*4340*/  FMUL R155, R164, 1.4426950216293334961 ;  /* 0x3fb8aa3ba49b7820 */ /* 0x000fc40000400000 */
[----:B------:R-:W-:Y:S01]  /*4350*/  FADD R150, R150, -R11 ;  /* 0x8000000b96967221 */ /* 0x000fe20000000000 */
[----:B------:R-:W1:Y:S01]  /*4360*/  MUFU.EX2 R69, R69 ;  /* 0x0000004500457308 */ /* 0x000e620000000800 */
[----:B------:R-:W-:Y:S01]  /*4370*/  FMUL R68, R67, 1.4426950216293334961 ;  /* 0x3fb8aa3b43447820 */ /* 0x000fe20000400000 */
[----:B0-----:R-:W-:Y:S01]  /*4380*/  HMMA.16816.F32.BF16 R116, R112, R100, R116 ;  /* 0x000000647074723c */ /* 0x001fe20000041874 */
[----:B------:R-:W-:Y:S02]  /*4390*/  FADD R129, R134, R129 ;  /* 0x0000008186817221 */ /* 0x000fe40000000000 */
[----:B------:R-:W-:Y:S02]  /*43a0*/  FADD R67, R66, -R64 ;  /* 0x8000004042437221 */ /* 0x000fe40000000000 */
[----:B------:R-:W-:Y:S02]  /*43b0*/  FMUL R142, R150, 1.4426950216293334961 ;  /* 0x3fb8aa3b968e7820 */ /* 0x000fe40000400000 */
[----:B------:R-:W-:-:S02]  /*43c0*/  FADD R100, R132, R131 ;  /* 0x0000008384647221 */ /* 0x000fc40000000000 */
[----:B------:R-:W-:Y:S01]  /*43d0*/  FADD R65, R65, -R64 ;  /* 0x8000004041417221 */ /* 0x000fe20000000000 */
[----:B------:R-:W0:Y:S01]  /*43e0*/  MUFU.EX2 R155, R155 ;  /* 0x0000009b009b7308 */ /* 0x000e220000000800 */
[----:B------:R-:W-:Y:S01]  /*43f0*/  FADD R149, R149, -R11 ;  /* 0x8000000b95957221 */ /* 0x000fe20000000000 */
[C---:B------:R-:W-:Y:S01]  /*4400*/  HMMA.16816.F32.BF16 R92, R104.reuse, R94, R124 ;  /* 0x0000005e685c723c */ /* 0x040fe2000004187c */
[----:B------:R-:W-:Y:S01]  /*4410*/  FMUL R67, R67, 1.4426950216293334961 ;  /* 0x3fb8aa3b43437820 */ /* 0x000fe20000400000 */
[----:B------:R-:W2:Y:S01]  /*4420*/  LDSM.16.M88.4 R124, [R181+0x2400] ;  /* 0x00240000b57c783b */ /* 0x000ea20000000200 */
[----:B------:R-:W-:Y:S02]  /*4430*/  FADD R140, R140, R129 ;  /* 0x000000818c8c7221 */ /* 0x000fe40000000000 */
[----:B------:R-:W-:Y:S01]  /*4440*/  FADD R157, R157, R100 ;  /* 0x000000649d9d7221 */ /* 0x000fe20000000000 */
[----:B------:R-:W3:Y:S01]  /*4450*/  MUFU.EX2 R66, R68 ;  /* 0x0000004400427308 */ /* 0x000ee20000000800 */
[----:B------:R-:W-:Y:S01]  /*4460*/  LDSM.16.M88.4 R132, [R181+0x3800] ;  /* 0x00380000b584783b */ /* 0x000fe20000000200 */
[----:B------:R-:W-:Y:S01]  /*4470*/  HMMA.16816.F32.BF16 R84, R104, R86, R144 ;  /* 0x000000566854723c */ /* 0x000fe20000041890 */
[----:B------:R-:W-:-:S02]  /*4480*/  FMUL R100, R65, 1.4426950216293334961 ;  /* 0x3fb8aa3b41647820 */ /* 0x000fc40000400000 */
[----:B------:R-:W-:Y:S01]  /*4490*/  LDSM.16.M88.4 R128, [R181+0x3c00] ;  /* 0x003c0000b580783b */ /* 0x000fe20000000200 */
[----:B------:R-:W-:-:S04]  /*44a0*/  FMUL R149, R149, 1.4426950216293334961 ;  /* 0x3fb8aa3b95957820 */ /* 0x000fc80000400000 */
[----:B------:R-:W-:Y:S01]  /*44b0*/  HMMA.16816.F32.BF16 R80, R104, R82, R120 ;  /* 0x000000526850723c */ /* 0x000fe20000041878 */
[----:B------:R-:W4:Y:S01]  /*44c0*/  LDSM.16.M88.4 R120, [R181+0x2800] ;  /* 0x00280000b578783b */ /* 0x000f220000000200 */
[----:B------:R-:W0:Y:S01]  /*44d0*/  MUFU.EX2 R142, R142 ;  /* 0x0000008e008e7308 */ /* 0x000e220000000800 */
[----:B------:R-:W-:-:S05]  /*44e0*/  FADD R140, R141, R140 ;  /* 0x0000008c8d8c7221 */ /* 0x000fca0000000000 */
[----:B------:R-:W-:Y:S01]  /*44f0*/  HMMA.16816.F32.BF16 R72, R104, R74, R108 ;  /* 0x0000004a6848723c */ /* 0x000fe2000004186c */
[----:B------:R-:W2:Y:S01]  /*4500*/  LDSM.16.M88.4 R108, [R181+0x2c00] ;  /* 0x002c0000b56c783b */ /* 0x000ea20000000200 */
[----:B------:R-:W0:Y:S03]  /*4510*/  MUFU.EX2 R71, R67 ;  /* 0x0000004300477308 */ /* 0x000e260000000800 */
[----:B------:R-:W4:Y:S01]  /*4520*/  LDSM.16.M88.4 R104, [R181+0x3000] ;  /* 0x00300000b568783b */ /* 0x000f220000000200 */
[----:B------:R-:W-:Y:S02]  /*4530*/  FADD R156, R156, R157 ;  /* 0x0000009d9c9c7221 */ /* 0x000fe40000000000 */
[----:B------:R-:W-:Y:S02]  /*4540*/  FADD R140, R143, R140 ;  /* 0x0000008c8f8c7221 */ /* 0x000fe40000000000 */
[----:B------:R-:W3:Y:S01]  /*4550*/  MUFU.EX2 R70, R149 ;  /* 0x0000009500467308 */ /* 0x000ee20000000800 */
[----:B-----5:R-:W-:-:S02]  /*4560*/  FADD R156, R153, R156 ;  /* 0x0000009c999c7221 */ /* 0x020fc40000000000 */
[----:B-1----:R-:W-:-:S05]  /*4570*/  FADD R101, R69, R140 ;  /* 0x0000008c45657221 */ /* 0x002fca0000000000 */
[----:B------:R-:W1:Y:S01]  /*4580*/  MUFU.EX2 R100, R100 ;  /* 0x0000006400647308 */ /* 0x000e620000000800 */
[----:B0-----:R-:W-:Y:S02]  /*4590*/  FADD R65, R155, R156 ;  /* 0x0000009c9b417221 */ /* 0x001fe40000000000 */
[----:B---3--:R-:W-:Y:S02]  /*45a0*/  FADD R68, R66, R101 ;  /* 0x0000006542447221 */ /* 0x008fe40000000000 */
[----:B------:R-:W-:Y:S02]  /*45b0*/  FADD R65, R142, R65 ;  /* 0x000000418e417221 */ /* 0x000fe40000000000 */
[----:B------:R-:W-:Y:S02]  /*45c0*/  FADD R67, R71, R68 ;  /* 0x0000004447437221 */ /* 0x000fe40000000000 */
[----:B------:R-:W-:Y:S01]  /*45d0*/  FADD R65, R70, R65 ;  /* 0x0000004146417221 */ /* 0x000fe20000000000 */
[----:B------:R-:W-:Y:S01]  /*45e0*/  HMMA.16816.F32.BF16 R76, R112, R136, R76 ;  /* 0x00000088704c723c */ /* 0x000fe2000004184c */
[----:B-1----:R-:W-:-:S03]  /*45f0*/  FADD R67, R100, R67 ;  /* 0x0000004364437221 */ /* 0x002fc60000000000 */
[----:B------:R-:W0:Y:S04]  /*4600*/  SHFL.BFLY PT, R136, R65, 0x2, 0x1f ;  /* 0x0c401f0041887f89 */ /* 0x000e2800000e0000 */
[----:B------:R-:W1:Y:S04]  /*4610*/  SHFL.BFLY PT, R137, R67, 0x2, 0x1f ;  /* 0x0c401f0043897f89 */ /* 0x000e6800000e0000 */
[----:B------:R-:W3:Y:S01]  /*4620*/  S2R R144, SR_CTAID.X ;  /* 0x0000000000907919 */ /* 0x000ee20000002500 */
[C---:B--2---:R-:W-:Y:S08]  /*4630*/  HMMA.16816.F32.BF16 R92, R112.reuse, R124, R92 ;  /* 0x0000007c705c723c */ /* 0x044ff0000004185c */
[C---:B----4-:R-:W-:Y:S08]  /*4640*/  HMMA.16816.F32.BF16 R88, R112.reuse, R120, R88 ;  /* 0x000000787058723c */ /* 0x050ff00000041858 */
[C---:B------:R-:W-:Y:S08]  /*4650*/  HMMA.16816.F32.BF16 R84, R112.reuse, R108, R84 ;  /* 0x0000006c7054723c */ /* 0x040ff00000041854 */
[C---:B------:R-:W-:Y:S08]  /*4660*/  HMMA.16816.F32.BF16 R80, R112.reuse, R104, R80 ;  /* 0x000000687050723c */ /* 0x040ff00000041850 */
[C---:B------:R-:W-:Y:S08]  /*4670*/  HMMA.16816.F32.BF16 R72, R112.reuse, R132, R72 ;  /* 0x000000847048723c */ /* 0x040ff00000041848 */
[----:B------:R-:W-:Y:S01]  /*4680*/  HMMA.16816.F32.BF16 R96, R112, R128, R96 ;  /* 0x000000807060723c */ /* 0x000fe20000041860 */
[----:B------:R-:W-:-:S02]  /*4690*/  F2FP.BF16.PACK_AB R68, R155, R153 ;  /* 0x000000999b44723e */ /* 0x000fc400000010ff */
[----:B------:R-:W-:Y:S02]  /*46a0*/  F2FP.BF16.PACK_AB R69, R66, R69 ;  /* 0x000000454245723e */ /* 0x000fe400000010ff */
[----:B------:R-:W-:Y:S02]  /*46b0*/  F2FP.BF16.PACK_AB R70, R70, R142 ;  /* 0x0000008e4646723e */ /* 0x000fe400000010ff */
[----:B------:R-:W-:Y:S01]  /*46c0*/  F2FP.BF16.PACK_AB R71, R100, R71 ;  /* 0x000000476447723e */ /* 0x000fe200000010ff */
[----:B0-----:R-:W-:Y:S02]  /*46d0*/  FADD R65, R65, R136 ;  /* 0x0000008841417221 */ /* 0x001fe40000000000 */
[----:B-1----:R-:W-:Y:S01]  /*46e0*/  FADD R67, R67, R137 ;  /* 0x0000008943437221 */ /* 0x002fe20000000000 */
[----:B------:R-:W-:Y:S01]  /*46f0*/  UIADD3 UR4, UP0, UR4, 0x40, URZ ;  /* 0x0000004004047890 */ /* 0x000fe2000ff1e03f */
[----:B---3--:R-:W-:Y:S01]  /*4700*/  IMAD.SHL.U32 R144, R144, 0x40, RZ ;  /* 0x0000004090907824 */ /* 0x008fe200078e00ff */
[----:B------:R-:W0:Y:S01]  /*4710*/  SHFL.BFLY PT, R66, R65, 0x1, 0x1f ;  /* 0x0c201f0041427f89 */ /* 0x000e2200000e0000 */
[----:B------:R-:W-:Y:S03]  /*4720*/  HMMA.16816.F32.BF16 R136, R68, R138, R76 ;  /* 0x0000008a4488723c */ /* 0x000fe6000004184c */
[----:B------:R-:W1:Y:S01]  /*4730*/  SHFL.BFLY PT, R76, R67, 0x1, 0x1f ;  /* 0x0c201f00434c7f89 */ /* 0x000e6200000e0000 */
[----:B------:R-:W-:Y:S01]  /*4740*/  UIADD3.X UR5, URZ, UR5, URZ, UP0, !UPT ;  /* 0x000000053f057290 */ /* 0x000fe200087fe43f */
[----:B------:R-:W-:-:S03]  /*4750*/  IADD3 R144, R144, 0x40, RZ ;  /* 0x0000004090907810 */ /* 0x000fc60007ffe0ff */
[----:B------:R-:W-:Y:S01]  /*4760*/  HMMA.16816.F32.BF16 R100, R68, R102, R116 ;  /* 0x000000664464723c */ /* 0x000fe20000041874 */
[----:B------:R-:W-:-:S07]  /*4770*/  ISETP.LE.U32.AND P0, PT, R144, UR4, PT ;  /* 0x0000000490007c0c */ /* 0x000fce000bf03070 */
[C---:B------:R-:W-:Y:S08]  /*4780*/  HMMA.16816.F32.BF16 R124, R68.reuse, R126, R92 ;  /* 0x0000007e447c723c */ /* 0x040ff0000004185c */
[C---:B------:R-:W-:Y:S08]  /*4790*/  HMMA.16816.F32.BF16 R120, R68.reuse, R122, R88 ;  /* 0x0000007a4478723c */ /* 0x040ff00000041858 */
[C---:B------:R-:W-:Y:S08]  /*47a0*/  HMMA.16816.F32.BF16 R108, R68.reuse, R110, R84 ;  /* 0x0000006e446c723c */ /* 0x040ff00000041854 */
[C---:B------:R-:W-:Y:S08]  /*47b0*/  HMMA.16816.F32.BF16 R104, R68.reuse, R106, R80 ;  /* 0x0000006a4468723c */ /* 0x040ff00000041850 */
[C---:B------:R-:W-:Y:S08]  /*47c0*/  HMMA.16816.F32.BF16 R132, R68.reuse, R134, R72 ;  /* 0x000000864484723c */ /* 0x040ff00000041848 */
[----:B------:R-:W-:Y:S07]  /*47d0*/  HMMA.16816.F32.BF16 R128, R68, R130, R96 ;  /* 0x000000824480723c */ /* 0x000fee0000041860 */
[----:B------:R-:W-:-:S05]  /*47e0*/  IMAD.U32 R68, RZ, RZ, UR5 ;  /* 0x00000005ff447e24 */ /* 0x000fca000f8e00ff */
[----:B------:R-:W-:Y:S01]  /*47f0*/  ISETP.GE.U32.AND.EX P0, PT, R68, RZ, PT, P0 ;  /* 0x000000ff4400720c */ /* 0x000fe20003f06100 */
[----:B0-----:R-:W-:Y:S01]  /*4800*/  FADD R66, R65, R66 ;  /* 0x0000004241427221 */ /* 0x001fe20000000000 */
[----:B------:R-:W-:Y:S01]  /*4810*/  MOV R69, 0x40 ;  /* 0x0000004000457802 */ /* 0x000fe20000000f00 */
[----:B-1----:R-:W-:Y:S02]  /*4820*/  FADD R76, R67, R76 ;  /* 0x0000004c434c7221 */ /* 0x002fe40000000000 */
[----:B------:R-:W-:Y:S02]  /*4830*/  FFMA R5, R4, R5, R66 ;  /* 0x0000000504057223 */ /* 0x000fe40000000042 */
[----:B------:R-:W-:Y:S02]  /*4840*/  FFMA R10, R3, R10, R76 ;  /* 0x0000000a030a7223 */ /* 0x000fe4000000004c */
[C---:B------:R-:W-:Y:S02]  /*4850*/  IMAD R2, R69.reuse, c[0x0][0x1b4], R2 ;  /* 0x00006d0045027a24 */ /* 0x040fe400078e0202 */
[----:B------:R-:W-:-:S02]  /*4860*/  IMAD R8, R69, c[0x0][0x1a4], R8 ;  /* 0x0000690045087a24 */ /* 0x000fc400078e0208 */
[----:B------:R-:W-:Y:S02]  /*4870*/  IMAD.MOV.U32 R4, RZ, RZ, R11 ;  /* 0x000000ffff047224 */ /* 0x000fe400078e000b */
[----:B------:R-:W-:Y:S01]  /*4880*/  IMAD.MOV.U32 R3, RZ, RZ, R64 ;  /* 0x000000ffff037224 */ /* 0x000fe200078e0040 */
[----:B------:R-:W-:Y:S01]  /*4890*/  @P0 CALL.REL.NOINC `(.L_x_1) ;  /* 0x0000001000000944 */ /* 0x000fe20003c00000 */
[----:B------:R-:W-:Y:S05]  /*48a0*/  BRA `(.L_x_2) ;  /* 0xffffd44000007947 */ /* 0x000fea000383ffff */
.L_x_1:
[----:B------:R-:W-:Y:S02]  /*48b0*/  IMAD.MOV.U32 R2, RZ, RZ, R11 ;  /* 0x000000ffff027224 */ /* 0x000fe400078e000b */
.L_x_0:
[----:B------:R-:W0:Y:S01]  /*48c0*/  S2R R0, SR_TID.X ;  /* 0x0000000000007919 */ /* 0x000e220000002100 */
[----:B------:R-:W-:Y:S02]  /*48d0*/  IMAD.MOV.U32 R19, RZ, RZ, R5 ;  /* 0x000000ffff137224 */ /* 0x000fe400078e0005 */
[----:B------:R-:W-:Y:S01]  /*48e0*/  IMAD.MOV.U32 R14, RZ, RZ, R10 ;  /* 0x000000ffff0e7224 */ /* 0x000fe200078e000a */
[----:B------:R-:W2:Y:S01]  /*48f0*/  S2R R88, SR_CTAID.X ;  /* 0x0000000000587919 */ /* 0x000ea20000002500 */
[----:B------:R-:W-:Y:S01]  /*4900*/  IMAD.MOV.U32 R80, RZ, RZ, c[0x0][0x1c8] ;  /* 0x00007200ff507624 */ /* 0x000fe200078e00ff */
[----:B------:R-:W-:Y:S02]  /*4910*/  FSETP.GEU.AND P2, PT, R19, 1.175494350822287508e-38, PT ;  /* 0x008000001300780b */ /* 0x000fe40003f4e000 */
[----:B------:R-:W3:Y:S01]  /*4920*/  S2R R90, SR_TID.X ;  /* 0x00000000005a7919 */ /* 0x000ee20000002100 */
[----:B------:R-:W-:-:S02]  /*4930*/  FSETP.GEU.AND P3, PT, R14, 1.175494350822287508e-38, PT ;  /* 0x008000000e00780b */ /* 0x000fc40003f6e000 */
[----:B------:R-:W-:Y:S01]  /*4940*/  FSETP.GT.AND P1, PT, |R14|, 8.50705917302346158658e+37, PT ;  /* 0x7e8000000e00780b */ /* 0x000fe20003f24200 */
[----:B-1----:R-:W1:Y:S04]  /*4950*/  S2R R15, SR_TID.X ;  /* 0x00000000000f7919 */ /* 0x002e680000002100 */
[----:B------:R-:W4:Y:S04]  /*4960*/  S2R R89, SR_CTAID.Y ;  /* 0x0000000000597919 */ /* 0x000f280000002600 */
[----:B------:R-:W5:Y:S01]  /*4970*/  S2R R51, SR_TID.X ;  /* 0x0000000000337919 */ /* 0x000f620000002100 */
[----:B0-----:R-:W-:-:S03]  /*4980*/  LOP3.LUT R3, R0, 0x1c, RZ, 0xc0, !PT ;  /* 0x0000001c00037812 */ /* 0x001fc600078ec0ff */
[----:B------:R-:W-:Y:S01]  /*4990*/  @P1 FMUL R131, R131, 0.25 ;  /* 0x3e80000083831820 */ /* 0x000fe20000400000 */
[----:B------:R-:W-:Y:S01]  /*49a0*/  LOP3.LUT R0, R0, 0x60, RZ, 0xc0, !PT ;  /* 0x0000006000007812 */ /* 0x000fe200078ec0ff */
[----:B------:R-:W-:Y:S01]  /*49b0*/  @P1 FMUL R130, R130, 0.25 ;  /* 0x3e80000082821820 */ /* 0x000fe20000400000 */
[----:B------:R-:W-:Y:S01]  /*49c0*/  BAR.SYNC.DEFER_BLOCKING 0x0 ;  /* 0x0000000000007b1d */ /* 0x000fe20000010000 */
[----:B--2---:R-:W-:Y:S02]  /*49d0*/  IMAD.SHL.U32 R88, R88, 0x40, RZ ;  /* 0x0000004058587824 */ /* 0x004fe400078e00ff */
[----:B------:R-:W-:Y:S01]  /*49e0*/  IMAD R16, R0, 0x2, R3 ;  /* 0x0000000200107824 */ /* 0x000fe200078e0203 */
[--C-:B---3--:R-:W-:Y:S01]  /*49f0*/  SHF.R.U32.HI R13, RZ, 0x1, R90.reuse ;  /* 0x00000001ff0d7819 */ /* 0x108fe2000001165a */
[----:B------:R-:W-:Y:S01]  /*4a00*/  FMUL R0, R19, 8388608 ;  /* 0x4b00000013007820 */ /* 0x000fe20000400000 */
[----:B------:R-:W-:Y:S01]  /*4a10*/  LOP3.LUT R88, R88, 0x3f, R90, 0xf8, !PT ;  /* 0x0000003f58587812 */ /* 0x000fe200078ef85a */
[----:B------:R-:W-:Y:S01]  /*4a20*/  FMUL R3, R14, 8388608 ;  /* 0x4b0000000e037820 */ /* 0x000fe20000400000 */
[C---:B------:R-:W-:Y:S01]  /*4a30*/  SHF.L.U32 R7, R90.reuse, 0x8, RZ ;  /* 0x000000085a077819 */ /* 0x040fe200000006ff */
[----:B------:R-:W-:Y:S01]  /*4a40*/  IMAD.SHL.U32 R8, R90, 0x8, RZ ;  /* 0x000000085a087824 */ /* 0x000fe200078e00ff */
[----:B------:R-:W-:Y:S01]  /*4a50*/  FSEL R52, R0, R19, !P2 ;  /* 0x0000001300347208 */ /* 0x000fe20005000000 */
[----:B------:R-:W-:Y:S01]  /*4a60*/  IMAD.SHL.U32 R10, R90, 0x4, RZ ;  /* 0x000000045a0a7824 */ /* 0x000fe200078e00ff */
[----:B------:R-:W-:Y:S01]  /*4a70*/  FSEL R49, R3, R14, !P3 ;  /* 0x0000000e03317208 */ /* 0x000fe20005800000 */
[----:B------:R-:W-:Y:S01]  /*4a80*/  IMAD R6, R88, c[0x0][0x1c4], RZ ;  /* 0x0000710058067a24 */ /* 0x000fe200078e02ff */
[----:B------:R-:W-:Y:S01]  /*4a90*/  IADD3 R0, R52, -0x3f3504f3, RZ ;  /* 0xc0cafb0d34007810 */ /* 0x000fe20007ffe0ff */
[----:B----4-:R-:W-:Y:S01]  /*4aa0*/  IMAD R4, R89, c[0x0][0x1c0], RZ ;  /* 0x0000700059047a24 */ /* 0x010fe200078e02ff */
[----:B------:R-:W-:Y:S01]  /*4ab0*/  LOP3.LUT R11, R8, 0x38, RZ, 0xc0, !PT ;  /* 0x00000038080b7812 */ /* 0x000fe200078ec0ff */
[----:B------:R-:W-:Y:S01]  /*4ac0*/  @P1 FMUL R135, R135, 0.25 ;  /* 0x3e80000087871820 */ /* 0x000fe20000400000 */
[----:B------:R-:W-:Y:S01]  /*4ad0*/  LOP3.LUT R5, R0, 0xff800000, RZ, 0xc0, !PT ;  /* 0xff80000000057812 */ /* 0x000fe200078ec0ff */
[C---:B------:R-:W-:Y:S01]  /*4ae0*/  IMAD.SHL.U32 R3, R4.reuse, 0x2, RZ ;  /* 0x0000000204037824 */ /* 0x040fe200078e00ff */
[----:B------:R-:W-:Y:S01]  /*4af0*/  IADD3 R0, R49, -0x3f3504f3, RZ ;  /* 0xc0cafb0d31007810 */ /* 0x000fe20007ffe0ff */
[----:B------:R-:W-:Y:S01]  /*4b00*/  IMAD.HI R20, R4, 0x2, RZ ;  /* 0x0000000204147827 */ /* 0x000fe200078e02ff */
[----:B------:R-:W-:-:S02]  /*4b10*/  LOP3.LUT R12, R10, 0xc0, RZ, 0xc0, !PT ;  /* 0x000000c00a0c7812 */ /* 0x000fc400078ec0ff */
[----:B------:R-:W-:Y:S01]  /*4b20*/  LOP3.LUT R13, R13, 0x4, RZ, 0xc0, !PT ;  /* 0x000000040d0d7812 */ /* 0x000fe200078ec0ff */
[----:B------:R-:W-:Y:S01]  /*4b30*/  IMAD.SHL.U32 R10, R6, 0x2, RZ ;  /* 0x00000002060a7824 */ /* 0x000fe200078e00ff */
[----:B------:R-:W-:Y:S01]  /*4b40*/  LOP3.LUT R9, R7, 0x1800, RZ, 0xc0, !PT ;  /* 0x0000180007097812 */ /* 0x000fe200078ec0ff */
[----:B------:R-:W-:Y:S01]  /*4b50*/  @P1 FMUL R134, R134, 0.25 ;  /* 0x3e80000086861820 */ /* 0x000fe20000400000 */
[----:B-1----:R-:W-:Y:S01]  /*4b60*/  LOP3.LUT R15, R15, 0x3, RZ, 0xc0, !PT ;  /* 0x000000030f0f7812 */ /* 0x002fe200078ec0ff */
[----:B------:R-:W-:Y:S01]  /*4b70*/  @P1 FMUL R139, R139, 0.25 ;  /* 0x3e8000008b8b1820 */ /* 0x000fe20000400000 */
[----:B------:R-:W-:Y:S01]  /*4b80*/  LOP3.LUT R8, R0, 0xff800000, RZ, 0xc0, !PT ;  /* 0xff80000000087812 */ /* 0x000fe200078ec0ff */
[----:B------:R-:W-:Y:S01]  /*4b90*/  @P1 FMUL R138, R138, 0.25 ;  /* 0x3e8000008a8a1820 */ /* 0x000fe20000400000 */
[----:B------:R-:W-:Y:S01]  /*4ba0*/  IADD3 R0, R13, R11, R12 ;  /* 0x0000000b0d007210 */ /* 0x000fe20007ffe00c */
[----:B------:R-:W-:Y:S01]  /*4bb0*/  IMAD.HI R11, R6, 0x2, RZ ;  /* 0x00000002060b7827 */ /* 0x000fe200078e02ff */
[----:B------:R-:W-:Y:S01]  /*4bc0*/  FSEL R6, RZ, -23, P3 ;  /* 0xc1b80000ff067808 */ /* 0x000fe20001800000 */
[----:B------:R-:W-:Y:S01]  /*4bd0*/  I2F R7, R5 ;  /* 0x0000000500077306 */ /* 0x000fe20000201400 */
[C---:B------:R-:W-:Y:S01]  /*4be0*/  FSETP.GEU.AND P3, PT, |R14|.reuse, 1.175494350822287508e-38, PT ;  /* 0x008000000e00780b */ /* 0x040fe20003f6e200 */
[----:B------:R-:W-:Y:S01]  /*4bf0*/  IMAD R12, R15, 0x20, R9 ;  /* 0x000000200f0c7824 */ /* 0x000fe200078e0209 */
[----:B------:R-:W-:Y:S01]  /*4c00*/  FSEL R4, RZ, -23, P2 ;  /* 0xc1b80000ff047808 */ /* 0x000fe20001000000 */
[----:B------:R-:W-:Y:S01]  /*4c10*/  @P1 FMUL R14, R14, 0.25 ;  /* 0x3e8000000e0e1820 */ /* 0x000fe20000400000 */
[----:B------:R-:W-:Y:S01]  /*4c20*/  FSETP.GT.AND P2, PT, |R19|, 8.50705917302346158658e+37, PT ;  /* 0x7e8000001300780b */ /* 0x000fe20003f44200 */
[----:B------:R-:W-:Y:S01]  /*4c30*/  @P1 FMUL R107, R107, 0.25 ;  /* 0x3e8000006b6b1820 */ /* 0x000fe20000400000 */
[----:B------:R-:W-:Y:S01]  /*4c40*/  IADD3 R3, P4, P5, R10, c[0x0][0x178], R3 ;  /* 0x00005e000a037a10 */ /* 0x000fe20007d9e003 */
[----:B------:R-:W0:Y:S01]  /*4c50*/  I2F R9, R8 ;  /* 0x0000000800097306 */ /* 0x000e220000201400 */
[----:B------:R-:W-:Y:S01]  /*4c60*/  @P1 FMUL R106, R106, 0.25 ;  /* 0x3e8000006a6a1820 */ /* 0x000fe20000400000 */
[----:B------:R-:W-:Y:S01]  /*4c70*/  SHF.L.U32 R13, R16, 0x2, RZ ;  /* 0x00000002100d7819 */ /* 0x000fe200000006ff */
[----:B------:R-:W-:Y:S01]  /*4c80*/  @P1 FMUL R111, R111, 0.25 ;  /* 0x3e8000006f6f1820 */ /* 0x000fe20000400000 */
[----:B------:R-:W-:Y:S01]  /*4c90*/  IADD3.X R20, R11, c[0x0][0x17c], R20, P4, P5 ;  /* 0x00005f000b147a10 */ /* 0x000fe200027ea414 */
[----:B------:R-:W-:Y:S01]  /*4ca0*/  @P1 FMUL R110, R110, 0.25 ;  /* 0x3e8000006e6e1820 */ /* 0x000fe20000400000 */
[----:B------:R-:W-:Y:S01]  /*4cb0*/  LOP3.LUT R48, R12, R13, RZ, 0x3c, !PT ;  /* 0x0000000d0c307212 */ /* 0x000fe200078e3cff */
[----:B------:R-:W-:Y:S01]  /*4cc0*/  @!P3 FMUL R14, R14, 16777216 ;  /* 0x4b8000000e0eb820 */ /* 0x000fe20000400000 */
[----:B-----5:R-:W-:Y:S01]  /*4cd0*/  SHF.R.U32.HI R51, RZ, 0x6, R51 ;  /* 0x00000006ff337819 */ /* 0x020fe20000011633 */
[----:B------:R-:W-:Y:S01]  /*4ce0*/  @P1 FMUL R123, R123, 0.25 ;  /* 0x3e8000007b7b1820 */ /* 0x000fe20000400000 */
[----:B------:R-:W-:Y:S01]  /*4cf0*/  LOP3.LUT P0, RZ, R90, 0x40, RZ, 0xc0, !PT ;  /* 0x000000405aff7812 */ /* 0x000fe2000780c0ff */
[----:B------:R-:W-:Y:S01]  /*4d00*/  @P1 FMUL R122, R122, 0.25 ;  /* 0x3e8000007a7a1820 */ /* 0x000fe20000400000 */
[----:B------:R-:W-:Y:S01]  /*4d10*/  SGXT.U32 R51, R51, 0x1 ;  /* 0x000000013333781a */ /* 0x000fe20000000000 */
[----:B------:R-:W-:-:S02]  /*4d20*/  @P1 FMUL R127, R127, 0.25 ;  /* 0x3e8000007f7f1820 */ /* 0x000fc40000400000 */
[----:B------:R-:W-:Y:S02]  /*4d30*/  @P1 FMUL R126, R126, 0.25 ;  /* 0x3e8000007e7e1820 */ /* 0x000fe40000400000 */
[----:B0-----:R-:W-:Y:S02]  /*4d40*/  FFMA.FTZ R9, R9, 1.1920928955078125e-07, R6 ;  /* 0x3400000009097823 */ /* 0x001fe40000010006 */
[----:B------:R-:W-:Y:S01]  /*4d50*/  @P1 FMUL R103, R103, 0.25 ;  /* 0x3e80000067671820 */ /* 0x000fe20000400000 */
[----:B------:R-:W0:Y:S01]  /*4d60*/  MUFU.RCP R6, R14 ;  /* 0x0000000e00067308 */ /* 0x000e220000001000 */
[----:B------:R-:W-:Y:S01]  /*4d70*/  @P1 FMUL R102, R102, 0.25 ;  /* 0x3e80000066661820 */ /* 0x000fe20000400000 */
[C---:B------:R-:W-:Y:S01]  /*4d80*/  FSETP.GEU.AND P1, PT, |R19|.reuse, 1.175494350822287508e-38, PT ;  /* 0x008000001300780b */ /* 0x040fe20003f2e200 */
[----:B------:R-:W-:Y:S02]  /*4d90*/  IMAD.SHL.U32 R10, R90, 0x400, RZ ;  /* 0x000004005a0a7824 */ /* 0x000fe400078e00ff */
[----:B------:R-:W-:-:S02]  /*4da0*/  @P2 FMUL R19, R19, 0.25 ;  /* 0x3e80000013132820 */ /* 0x000fc40000400000 */
[----:B------:R-:W-:Y:S01]  /*4db0*/  IMAD.SHL.U32 R15, R90, 0x10, RZ ;  /* 0x000000105a0f7824 */ /* 0x000fe200078e00ff */
[----:B------:R-:W-:Y:S01]  /*4dc0*/  LOP3.LUT R10, R10, 0x1800, RZ, 0xc0, !PT ;  /* 0x000018000a0a7812 */ /* 0x000fe200078ec0ff */
[----:B------:R-:W-:Y:S02]  /*4dd0*/  @!P3 FMUL R131, R131, 16777216 ;  /* 0x4b8000008383b820 */ /* 0x000fe40000400000 */
[----:B------:R-:W-:Y:S01]  /*4de0*/  @!P3 FMUL R130, R130, 16777216 ;  /* 0x4b8000008282b820 */ /* 0x000fe20000400000 */
[----:B------:R-:W-:Y:S01]  /*4df0*/  LOP3.LUT R50, R10, 0x7f0, R15, 0xf8, !PT ;  /* 0x000007f00a327812 */ /* 0x000fe200078ef80f */
[----:B------:R-:W-:Y:S02]  /*4e00*/  @!P3 FMUL R135, R135, 16777216 ;  /* 0x4b8000008787b820 */ /* 0x000fe40000400000 */
[----:B------:R-:W-:Y:S02]  /*4e10*/  @!P3 FMUL R134, R134, 16777216 ;  /* 0x4b8000008686b820 */ /* 0x000fe40000400000 */
[----:B------:R-:W-:-:S02]  /*4e20*/  @!P3 FMUL R139, R139, 16777216 ;  /* 0x4b8000008b8bb820 */ /* 0x000fc40000400000 */
[----:B------:R-:W-:Y:S02]  /*4e30*/  @!P3 FMUL R138, R138, 16777216 ;  /* 0x4b8000008a8ab820 */ /* 0x000fe40000400000 */
[----:B------:R-:W-:Y:S02]  /*4e40*/  @!P3 FMUL R107, R107, 16777216 ;  /* 0x4b8000006b6bb820 */ /* 0x000fe40000400000 */
[----:B------:R-:W-:Y:S02]  /*4e50*/  @!P3 FMUL R106, R106, 16777216 ;  /* 0x4b8000006a6ab820 */ /* 0x000fe40000400000 */
[----:B------:R-:W-:Y:S02]  /*4e60*/  @!P3 FMUL R111, R111, 16777216 ;  /* 0x4b8000006f6fb820 */ /* 0x000fe40000400000 */
[----:B------:R-:W-:Y:S02]  /*4e70*/  @!P3 FMUL R110, R110, 16777216 ;  /* 0x4b8000006e6eb820 */ /* 0x000fe40000400000 */
[----:B------:R-:W-:-:S02]  /*4e80*/  @!P3 FMUL R123, R123, 16777216 ;  /* 0x4b8000007b7bb820 */ /* 0x000fc40000400000 */
[----:B------:R-:W-:Y:S02]  /*4e90*/  @!P3 FMUL R122, R122, 16777216 ;  /* 0x4b8000007a7ab820 */ /* 0x000fe40000400000 */
[----:B------:R-:W-:Y:S02]  /*4ea0*/  @!P3 FMUL R127, R127, 16777216 ;  /* 0x4b8000007f7fb820 */ /* 0x000fe40000400000 */
[----:B------:R-:W-:Y:S02]  /*4eb0*/  @!P3 FMUL R126, R126, 16777216 ;  /* 0x4b8000007e7eb820 */ /* 0x000fe40000400000 */
[----:B------:R-:W-:Y:S02]  /*4ec0*/  @!P3 FMUL R103, R103, 16777216 ;  /* 0x4b8000006767b820 */ /* 0x000fe40000400000 */
[----:B------:R-:W-:Y:S01]  /*4ed0*/  @!P3 FMUL R102, R102, 16777216 ;  /* 0x4b8000006666b820 */ /* 0x000fe20000400000 */
[----:B------:R-:W-:Y:S01]  /*4ee0*/  ISETP.GE.U32.AND P3, PT, R49, 0x7f800000, PT ;  /* 0x7f8000003100780c */ /* 0x000fe20003f66070 */
[----:B------:R-:W-:-:S02]  /*4ef0*/  @!P1 FMUL R19, R19, 16777216 ;  /* 0x4b80000013139820 */ /* 0x000fc40000400000 */
[C---:B0-----:R-:W-:Y:S02]  /*4f00*/  FMUL R10, R6.reuse, R131 ;  /* 0x00000083060a7220 */ /* 0x041fe40000400000 */
[C---:B------:R-:W-:Y:S02]  /*4f10*/  FMUL R11, R6.reuse, R130 ;  /* 0x00000082060b7220 */ /* 0x040fe40000400000 */
[C---:B------:R-:W-:Y:S02]  /*4f20*/  FMUL R13, R6.reuse, R135 ;  /* 0x00000087060d7220 */ /* 0x040fe40000400000 */
[C---:B------:R-:W-:Y:S02]  /*4f30*/  FMUL R14, R6.reuse, R134 ;  /* 0x00000086060e7220 */ /* 0x040fe40000400000 */
[C---:B------:R-:W-:Y:S02]  /*4f40*/  FMUL R17, R6.reuse, R139 ;  /* 0x0000008b06117220 */ /* 0x040fe40000400000 */
[----:B------:R-:W-:-:S02]  /*4f50*/  FMUL R18, R6, R138 ;  /* 0x0000008a06127220 */ /* 0x000fc40000400000 */
[C---:B------:R-:W-:Y:S02]  /*4f60*/  FMUL R22, R6.reuse, R107 ;  /* 0x0000006b06167220 */ /* 0x040fe40000400000 */
[C---:B------:R-:W-:Y:S02]  /*4f70*/  FMUL R23, R6.reuse, R106 ;  /* 0x0000006a06177220 */ /* 0x040fe40000400000 */
[C---:B------:R-:W-:Y:S02]  /*4f80*/  FMUL R25, R6.reuse, R111 ;  /* 0x0000006f06197220 */ /* 0x040fe40000400000 */
[C---:B------:R-:W-:Y:S02]  /*4f90*/  FMUL R26, R6.reuse, R110 ;  /* 0x0000006e061a7220 */ /* 0x040fe40000400000 */
[C---:B------:R-:W-:Y:S02]  /*4fa0*/  FMUL R30, R6.reuse, R123 ;  /* 0x0000007b061e7220 */ /* 0x040fe40000400000 */
[----:B------:R-:W-:-:S02]  /*4fb0*/  FMUL R29, R6, R122 ;  /* 0x0000007a061d7220 */ /* 0x000fc40000400000 */
[C---:B------:R-:W-:Y:S01]  /*4fc0*/  FMUL R33, R6.reuse, R127 ;  /* 0x0000007f06217220 */ /* 0x040fe20000400000 */
[----:B------:R-:W-:Y:S01]  /*4fd0*/  F2FP.BF16.PACK_AB R25, R25, R30 ;  /* 0x0000001e1919723e */ /* 0x000fe200000010ff */
[----:B------:R-:W-:Y:S01]  /*4fe0*/  FMUL R34, R6, R126 ;  /* 0x0000007e06227220 */ /* 0x000fe20000400000 */
[----:B------:R-:W-:Y:S01]  /*4ff0*/  F2FP.BF16.PACK_AB R29, R26, R29 ;  /* 0x0000001d1a1d723e */ /* 0x000fe200000010ff */
[----:B------:R-:W-:Y:S01]  /*5000*/  FMUL R38, R6, R103 ;  /* 0x0000006706267220 */ /* 0x000fe20000400000 */
[----:B------:R-:W-:Y:S01]  /*5010*/  F2FP.BF16.PACK_AB R30, R18, R23 ;  /* 0x00000017121e723e */ /* 0x000fe200000010ff */
[----:B------:R-:W-:Y:S01]  /*5020*/  FMUL R37, R6, R102 ;  /* 0x0000006606257220 */ /* 0x000fe20000400000 */
[----:B------:R-:W-:Y:S01]  /*5030*/  F2FP.BF16.PACK_AB R26, R17, R22 ;  /* 0x00000016111a723e */ /* 0x000fe200000010ff */
[----:B------:R-:W0:Y:S01]  /*5040*/  MUFU.RCP R6, R19 ;  /* 0x0000001300067308 */ /* 0x000e220000001000 */
[----:B------:R-:W-:Y:S02]  /*5050*/  @P2 FMUL R137, R137, 0.25 ;  /* 0x3e80000089892820 */ /* 0x000fe40000400000 */
[----:B------:R-:W-:-:S02]  /*5060*/  @P2 FMUL R105, R105, 0.25 ;  /* 0x3e80000069692820 */ /* 0x000fc40000400000 */
[----:B------:R-:W-:Y:S02]  /*5070*/  @P2 FMUL R129, R129, 0.25 ;  /* 0x3e80000081812820 */ /* 0x000fe40000400000 */
[----:B------:R-:W-:Y:S02]  /*5080*/  @P2 FMUL R128, R128, 0.25 ;  /* 0x3e80000080802820 */ /* 0x000fe40000400000 */
[----:B------:R-:W-:Y:S02]  /*5090*/  @P2 FMUL R133, R133, 0.25 ;  /* 0x3e80000085852820 */ /* 0x000fe40000400000 */
[----:B------:R-:W-:Y:S02]  /*50a0*/  @P2 FMUL R132, R132, 0.25 ;  /* 0x3e80000084842820 */ /* 0x000fe40000400000 */
        /* <DEDUP_REMOVED lines=9> */
[----:B------:R-:W-:Y:S01]  /*5140*/  @P2 FMUL R104, R104, 0.25 ;  /* 0x3e80000068682820 */ /* 0x000fe20000400000 */
[----:B------:R-:W-:Y:S01]  /*5150*/  ISETP.GE.U32.AND P2, PT, R52, 0x7f800000, PT ;  /* 0x7f8000003400780c */ /* 0x000fe20003f46070 */
        /* <DEDUP_REMOVED lines=15> */
[----:B------:R-:W-:Y:S01]  /*5250*/  @!P1 FMUL R104, R104, 16777216 ;  /* 0x4b80000068689820 */ /* 0x000fe20000400000 */
[----:B------:R-:W-:Y:S01]  /*5260*/  FSETP.NEU.AND P1, PT, R52, RZ, PT ;  /* 0x000000ff3400720b */ /* 0x000fe20003f2d000 */
[----:B0-----:R-:W-:-:S02]  /*5270*/  FMUL R19, R6, R137 ;  /* 0x0000008906137220 */ /* 0x001fc40000400000 */
[----:B------:R-:W-:Y:S02]  /*5280*/  FMUL R24, R6, R105 ;  /* 0x0000006906187220 */ /* 0x000fe40000400000 */
[----:B------:R-:W-:Y:S02]  /*5290*/  FFMA.FTZ R4, R7, 1.1920928955078125e-07, R4 ;  /* 0x3400000007047823 */ /* 0x000fe40000010004 */
[----:B------:R-:W-:Y:S01]  /*52a0*/  IMAD.IADD R5, R52, 0x1, -R5 ;  /* 0x0000000134057824 */ /* 0x000fe200078e0a05 */
[----:B------:R-:W-:Y:S01]  /*52b0*/  F2FP.BF16.PACK_AB R42, R19, R24 ;  /* 0x00000018132a723e */ /* 0x000fe200000010ff */
[C---:B------:R-:W-:Y:S01]  /*52c0*/  FMUL R7, R6.reuse, R129 ;  /* 0x0000008106077220 */ /* 0x040fe20000400000 */
[----:B------:R-:W-:Y:S01]  /*52d0*/  F2FP.BF16.PACK_AB R24, R33, R38 ;  /* 0x000000262118723e */ /* 0x000fe200000010ff */
[C---:B------:R-:W-:Y:S02]  /*52e0*/  FMUL R12, R6.reuse, R128 ;  /* 0x00000080060c7220 */ /* 0x040fe40000400000 */
[----:B------:R-:W-:-:S02]  /*52f0*/  FMUL R16, R6, R133 ;  /* 0x0000008506107220 */ /* 0x000fc40000400000 */
[C---:B------:R-:W-:Y:S02]  /*5300*/  FMUL R15, R6.reuse, R132 ;  /* 0x00000084060f7220 */ /* 0x040fe40000400000 */
[C---:B------:R-:W-:Y:S01]  /*5310*/  FMUL R21, R6.reuse, R136 ;  /* 0x0000008806157220 */ /* 0x040fe20000400000 */
[----:B------:R-:W-:Y:S01]  /*5320*/  F2FP.BF16.PACK_AB R43, R7, R16 ;  /* 0x00000010072b723e */ /* 0x000fe200000010ff */
[----:B------:R-:W-:Y:S01]  /*5330*/  FMUL R27, R6, R109 ;  /* 0x0000006d061b7220 */ /* 0x000fe20000400000 */
[----:B------:R-:W-:Y:S01]  /*5340*/  F2FP.BF16.PACK_AB R47, R12, R15 ;  /* 0x0000000f0c2f723e */ /* 0x000fe200000010ff */
[C---:B------:R-:W-:Y:S02]  /*5350*/  FMUL R28, R6.reuse, R108 ;  /* 0x0000006c061c7220 */ /* 0x040fe40000400000 */
[C---:B------:R-:W-:Y:S02]  /*5360*/  FMUL R35, R6.reuse, R125 ;  /* 0x0000007d06237220 */ /* 0x040fe40000400000 */
[----:B------:R-:W-:-:S02]  /*5370*/  FMUL R36, R6, R124 ;  /* 0x0000007c06247220 */ /* 0x000fc40000400000 */
[C---:B------:R-:W-:Y:S02]  /*5380*/  FMUL R39, R6.reuse, R100 ;  /* 0x0000006406277220 */ /* 0x040fe40000400000 */
[C---:B------:R-:W-:Y:S02]  /*5390*/  FMUL R40, R6.reuse, R101 ;  /* 0x0000006506287220 */ /* 0x040fe40000400000 */
[----:B------:R-:W-:Y:S01]  /*53a0*/  FMUL R31, R6, R120 ;  /* 0x00000078061f7220 */ /* 0x000fe20000400000 */
[----:B------:R-:W-:Y:S01]  /*53b0*/  F2FP.BF16.PACK_AB R44, R36, R39 ;  /* 0x00000027242c723e */ /* 0x000fe200000010ff */
[C---:B------:R-:W-:Y:S01]  /*53c0*/  FMUL R32, R6.reuse, R121 ;  /* 0x0000007906207220 */ /* 0x040fe20000400000 */
[----:B------:R-:W-:Y:S01]  /*53d0*/  F2FP.BF16.PACK_AB R40, R35, R40 ;  /* 0x000000282328723e */ /* 0x000fe200000010ff */
[----:B------:R-:W-:Y:S01]  /*53e0*/  FMUL R6, R6, R104 ;  /* 0x0000006806067220 */ /* 0x000fe20000400000 */
[----:B------:R-:W-:Y:S01]  /*53f0*/  F2FP.BF16.PACK_AB R45, R28, R31 ;  /* 0x0000001f1c2d723e */ /* 0x000fe200000010ff */
[----:B------:R-:W-:Y:S01]  /*5400*/  IMAD.MOV.U32 R19, RZ, RZ, 0x3dc6b27f ;  /* 0x3dc6b27fff137424 */ /* 0x000fe200078e00ff */
[----:B------:R-:W-:Y:S01]  /*5410*/  F2FP.BF16.PACK_AB R31, R11, R14 ;  /* 0x0000000e0b1f723e */ /* 0x000fe200000010ff */
[----:B------:R-:W-:Y:S01]  /*5420*/  FADD R5, R5, -1 ;  /* 0xbf80000005057421 */ /* 0x000fe20000000000 */
[----:B------:R-:W-:Y:S01]  /*5430*/  F2FP.BF16.PACK_AB R46, R21, R6 ;  /* 0x00000006152e723e */ /* 0x000fe200000010ff */
[----:B------:R-:W-:Y:S01]  /*5440*/  IMAD.IADD R8, R49, 0x1, -R8 ;  /* 0x0000000131087824 */ /* 0x000fe200078e0a08 */
[----:B------:R-:W-:Y:S01]  /*5450*/  F2FP.BF16.PACK_AB R41, R27, R32 ;  /* 0x000000201b29723e */ /* 0x000fe200000010ff */
[C---:B------:R-:W-:Y:S01]  /*5460*/  FFMA.FTZ R6, R5.reuse, R19, -0.16845393180847167969 ;  /* 0xbe2c7f3005067423 */ /* 0x040fe20000010013 */
[----:B------:R-:W-:Y:S01]  /*5470*/  F2FP.BF16.PACK_AB R27, R10, R13 ;  /* 0x0000000d0a1b723e */ /* 0x000fe200000010ff */
[----:B------:R-:W-:Y:S01]  /*5480*/  FADD R8, R8, -1 ;  /* 0xbf80000008087421 */ /* 0x000fe20000000000 */
[----:B------:R-:W-:Y:S01]  /*5490*/  STS.128 [R48], R44 ;  /* 0x0000002c30007388 */ /* 0x000fe20000000c00 */
[C---:B------:R-:W-:Y:S01]  /*54a0*/  FFMA.FTZ R6, R5.reuse, R6, 0.1716887056827545166 ;  /* 0x3e2fcf2a05067423 */ /* 0x040fe20000010006 */
[----:B------:R-:W-:Y:S01]  /*54b0*/  F2FP.BF16.PACK_AB R28, R34, R37 ;  /* 0x00000025221c723e */ /* 0x000fe200000010ff */
[----:B------:R-:W-:Y:S01]  /*54c0*/  FFMA.FTZ R7, R8, R19, -0.16845393180847167969 ;  /* 0xbe2c7f3008077423 */ /* 0x000fe20000010013 */
[----:B------:R-:W-:Y:S01]  /*54d0*/  STS.128 [R48+0x400], R40 ;  /* 0x0004002830007388 */ /* 0x000fe20000000c00 */
[----:B------:R-:W-:-:S02]  /*54e0*/  FFMA.FTZ R6, R5, R6, -0.17900948226451873779 ;  /* 0xbe374e4305067423 */ /* 0x000fc40000010006 */
[----:B------:R-:W-:Y:S01]  /*54f0*/  IMAD R12, R51, c[0x0][0x1c8], RZ ;  /* 0x00007200330c7a24 */ /* 0x000fe200078e02ff */
[----:B------:R-:W-:Y:S01]  /*5500*/  STS.128 [R48+0x80], R28 ;  /* 0x0000801c30007388 */ /* 0x000fe20000000c00 */
[C---:B------:R-:W-:Y:S02]  /*5510*/  FFMA.FTZ R6, R5.reuse, R6, 0.20512372255325317383 ;  /* 0x3e520bf405067423 */ /* 0x040fe40000010006 */
[----:B------:R-:W-:Y:S01]  /*5520*/  FFMA.FTZ R7, R8, R7, 0.1716887056827545166 ;  /* 0x3e2fcf2a08077423 */ /* 0x000fe20000010007 */
[----:B------:R0:W-:Y:S01]  /*5530*/  STS.128 [R48+0x480], R24 ;  /* 0x0004801830007388 */ /* 0x0001e20000000c00 */
[C---:B------:R-:W-:Y:S02]  /*5540*/  FFMA.FTZ R6, R5.reuse, R6, -0.24046532809734344482 ;  /* 0xbe763c8b05067423 */ /* 0x040fe40000010006 */
[----:B------:R-:W-:Y:S02]  /*5550*/  IMAD R15, R80, 0x2, R12 ;  /* 0x00000002500f7824 */ /* 0x000fe400078e020c */
[----:B------:R-:W-:-:S02]  /*5560*/  FFMA.FTZ R6, R5, R6, 0.28857114911079406738 ;  /* 0x3e93bf9905067423 */ /* 0x000fc40000010006 */
[----:B------:R-:W-:Y:S02]  /*5570*/  FFMA.FTZ R7, R8, R7, -0.17900948226451873779 ;  /* 0xbe374e4308077423 */ /* 0x000fe40000010007 */
[----:B------:R-:W-:Y:S02]  /*5580*/  IMAD R11, R80, 0x2, R15 ;  /* 0x00000002500b7824 */ /* 0x000fe400078e020f */
[C---:B------:R-:W-:Y:S02]  /*5590*/  FFMA.FTZ R6, R5.reuse, R6, -0.36067417263984680176 ;  /* 0xbeb8aa4905067423 */ /* 0x040fe40000010006 */
[----:B------:R-:W-:Y:S01]  /*55a0*/  FFMA.FTZ R7, R8, R7, 0.20512372255325317383 ;  /* 0x3e520bf408077423 */ /* 0x000fe20000010007 */
[----:B------:R-:W-:Y:S01]  /*55b0*/  LEA R10, R80, R11, 0x1 ;  /* 0x0000000b500a7211 */ /* 0x000fe200078e08ff */
[----:B------:R-:W-:Y:S01]  /*55c0*/  FFMA.FTZ R6, R5, R6, 0.48089820146560668945 ;  /* 0x3ef6384a05067423 */ /* 0x000fe20000010006 */
[----:B------:R-:W-:Y:S01]  /*55d0*/  BAR.SYNC.DEFER_BLOCKING 0x0 ;  /* 0x0000000000007b1d */ /* 0x000fe20000010000 */
[----:B------:R-:W-:Y:S01]  /*55e0*/  FFMA.FTZ R7, R8, R7, -0.24046532809734344482 ;  /* 0xbe763c8b08077423 */ /* 0x000fe20000010007 */
[-C--:B0-----:R-:W-:Y:S01]  /*55f0*/  LEA R24, P4, R15, R3.reuse, 0x1 ;  /* 0x000000030f187211 */ /* 0x081fe200078808ff */
[----:B------:R-:W-:Y:S01]  /*5600*/  FFMA.FTZ R6, R5, R6, -0.72134751081466674805 ;  /* 0xbf38aa3b05067423 */ /* 0x000fe20000010006 */
[----:B------:R-:W-:Y:S01]  /*5610*/  LEA R26, P5, R11, R3, 0x1 ;  /* 0x000000030b1a7211 */ /* 0x000fe200078a08ff */
[----:B------:R-:W-:Y:S01]  /*5620*/  IMAD R13, R80, 0x2, R10 ;  /* 0x00000002500d7824 */ /* 0x000fe200078e020a */
[-C--:B------:R-:W-:Y:S01]  /*5630*/  LEA.HI.X.SX32 R25, R15, R20.reuse, 0x1, P4 ;  /* 0x000000140f197211 */ /* 0x080fe200020f0eff */
[----:B------:R-:W-:Y:S01]  /*5640*/  FFMA.FTZ R7, R8, R7, 0.28857114911079406738 ;  /* 0x3e93bf9908077423 */ /* 0x000fe20000010007 */
[----:B------:R-:W-:Y:S01]  /*5650*/  LEA.HI.X.SX32 R27, R11, R20, 0x1, P5 ;  /* 0x000000140b1b7211 */ /* 0x000fe200028f0eff */
[----:B------:R-:W-:Y:S01]  /*5660*/  FMUL R6, R5, R6 ;  /* 0x0000000605067220 */ /* 0x000fe20000400000 */
[----:B------:R-:W-:Y:S01]  /*5670*/  LOP3.LUT R48, R50, 0x20, RZ, 0x3c, !PT ;  /* 0x0000002032307812 */ /* 0x000fe200078e3cff */
[----:B------:R-:W-:-:S02]  /*5680*/  IMAD R14, R80, 0x2, R13 ;  /* 0x00000002500e7824 */ /* 0x000fc400078e020d */
[----:B------:R-:W-:Y:S02]  /*5690*/  FFMA.FTZ R7, R8, R7, -0.36067417263984680176 ;  /* 0xbeb8aa4908077423 */ /* 0x000fe40000010007 */
[C---:B------:R-:W-:Y:S01]  /*56a0*/  FMUL R6, R5.reuse, R6 ;  /* 0x0000000605067220 */ /* 0x040fe20000400000 */
[----:B------:R-:W-:Y:S01]  /*56b0*/  LEA R32, P4, R14, R3, 0x1 ;  /* 0x000000030e207211 */ /* 0x000fe200078808ff */
[----:B------:R-:W-:Y:S02]  /*56c0*/  IMAD R16, R80, 0x2, R14 ;  /* 0x0000000250107824 */ /* 0x000fe400078e020e */
[----:B------:R-:W-:Y:S01]  /*56d0*/  FFMA.FTZ R7, R8, R7, 0.48089820146560668945 ;  /* 0x3ef6384a08077423 */ /* 0x000fe20000010007 */
[----:B------:R-:W-:Y:S01]  /*56e0*/  LEA.HI.X.SX32 R33, R14, R20, 0x1, P4 ;  /* 0x000000140e217211 */ /* 0x000fe200020f0eff */
[----:B------:R-:W-:Y:S01]  /*56f0*/  FFMA.FTZ R5, R5, 1.4426950216293334961, R6 ;  /* 0x3fb8aa3b05057823 */ /* 0x000fe20000010006 */
[----:B------:R-:W-:Y:S01]  /*5700*/  LEA R34, P5, R16, R3, 0x1 ;  /* 0x0000000310227211 */ /* 0x000fe200078a08ff */
[----:B------:R-:W-:-:S02]  /*5710*/  IMAD R6, R80, 0x2, R16 ;  /* 0x0000000250067824 */ /* 0x000fc400078e0210 */
[----:B------:R-:W-:Y:S01]  /*5720*/  FFMA.FTZ R7, R8, R7, -0.72134751081466674805 ;  /* 0xbf38aa3b08077423 */ /* 0x000fe20000010007 */
[----:B------:R-:W-:Y:S01]  /*5730*/  LEA.HI.X.SX32 R35, R16, R20, 0x1, P5 ;  /* 0x0000001410237211 */ /* 0x000fe200028f0eff */
[----:B------:R-:W-:Y:S01]  /*5740*/  FADD R21, R4, R5 ;  /* 0x0000000504157221 */ /* 0x000fe20000000000 */
[----:B------:R-:W0:Y:S01]  /*5750*/  LDS.128 R16, [R50] ;  /* 0x0000000032107984 */ /* 0x000e220000000c00 */
[----:B------:R-:W-:Y:S02]  /*5760*/  IMAD R4, R80, 0x2, R6 ;  /* 0x0000000250047824 */ /* 0x000fe400078e0206 */
[----:B------:R-:W-:Y:S02]  /*5770*/  FMUL R7, R8, R7 ;  /* 0x0000000708077220 */ /* 0x000fe40000400000 */
[----:B------:R-:W-:Y:S01]  /*5780*/  IMAD R41, R80, 0x2, R4 ;  /* 0x0000000250297824 */ /* 0x000fe200078e0204 */
[----:B------:R-:W-:Y:S01]  /*5790*/  LEA R38, P4, R4, R3, 0x1 ;  /* 0x0000000304267211 */ /* 0x000fe200078808ff */
[----:B------:R-:W-:-:S02]  /*57a0*/  FMUL R7, R8, R7 ;  /* 0x0000000708077220 */ /* 0x000fc40000400000 */
[----:B------:R-:W-:Y:S01]  /*57b0*/  IMAD R43, R80, 0x2, R41 ;  /* 0x00000002502b7824 */ /* 0x000fe200078e0229 */
[----:B------:R-:W-:Y:S01]  /*57c0*/  LEA.HI.X.SX32 R39, R4, R20, 0x1, P4 ;  /* 0x0000001404277211 */ /* 0x000fe200020f0eff */
[----:B------:R-:W-:Y:S02]  /*57d0*/  FFMA.FTZ R8, R8, 1.4426950216293334961, R7 ;  /* 0x3fb8aa3b08087823 */ /* 0x000fe40000010007 */
[C---:B------:R-:W-:Y:S02]  /*57e0*/  IMAD R45, R80.reuse, 0x2, R43 ;  /* 0x00000002502d7824 */ /* 0x040fe400078e022b */
[----:B------:R-:W-:Y:S01]  /*57f0*/  FADD R65, R9, R8 ;  /* 0x0000000809417221 */ /* 0x000fe20000000000 */
[----:B------:R-:W-:Y:S01]  /*5800*/  @P3 MOV R8, 0x7f800000 ;  /* 0x7f80000000083802 */ /* 0x000fe20000000f00 */
[----:B------:R-:W-:Y:S01]  /*5810*/  @P2 IMAD.MOV.U32 R5, RZ, RZ, 0x7f800000 ;  /* 0x7f800000ff052424 */ /* 0x000fe200078e00ff */
[----:B------:R-:W-:Y:S01]  /*5820*/  LEA R44, P4, R45, R3, 0x1 ;  /* 0x000000032d2c7211 */ /* 0x000fe200078808ff */
[----:B------:R-:W-:-:S02]  /*5830*/  IMAD R47, R80, 0x2, R45 ;  /* 0x00000002502f7824 */ /* 0x000fc400078e022d */
[----:B------:R-:W-:Y:S01]  /*5840*/  @P2 FFMA.FTZ R21, R52, R5, +INF ;  /* 0x7f80000034152423 */ /* 0x000fe20000010005 */
[C---:B------:R-:W-:Y:S01]  /*5850*/  FSETP.NEU.AND P2, PT, R49.reuse, RZ, PT ;  /* 0x000000ff3100720b */ /* 0x040fe20003f4d000 */
[----:B------:R-:W-:Y:S01]  /*5860*/  @P3 FFMA.FTZ R65, R49, R8, +INF ;  /* 0x7f80000031413423 */ /* 0x000fe20000010008 */
[-C--:B------:R-:W-:Y:S01]  /*5870*/  LEA R22, P3, R12, R3.reuse, 0x1 ;  /* 0x000000030c167211 */ /* 0x080fe200078608ff */
[----:B------:R-:W-:Y:S01]  /*5880*/  IMAD R49, R80, 0x2, R47 ;  /* 0x0000000250317824 */ /* 0x000fe200078e022f */
[----:B------:R-:W-:Y:S01]  /*5890*/  LOP3.LUT R8, R50, 0x40, RZ, 0x3c, !PT ;  /* 0x0000004032087812 */ /* 0x000fe200078e3cff */
[----:B------:R-:W-:Y:S01]  /*58a0*/  IMAD.SHL.U32 R90, R90, 0x2, RZ ;  /* 0x000000025a5a7824 */ /* 0x000fe200078e00ff */
[----:B------:R-:W-:Y:S01]  /*58b0*/  LEA.HI.X.SX32 R23, R12, R20, 0x1, P3 ;  /* 0x000000140c177211 */ /* 0x000fe200018f0eff */
[----:B------:R-:W-:Y:S01]  /*58c0*/  IMAD R51, R80, 0x2, R49 ;  /* 0x0000000250337824 */ /* 0x000fe200078e0231 */
[----:B------:R-:W-:Y:S02]  /*58d0*/  LEA R28, P3, R10, R3, 0x1 ;  /* 0x000000030a1c7211 */ /* 0x000fe400078608ff */
[----:B------:R-:W-:-:S02]  /*58e0*/  LOP3.LUT R5, R50, 0x60, RZ, 0x3c, !PT ;  /* 0x0000006032057812 */ /* 0x000fc400078e3cff */
[----:B------:R-:W-:Y:S02]  /*58f0*/  LEA R53, R80, R51, 0x1 ;  /* 0x0000003350357211 */ /* 0x000fe400078e08ff */
[-C--:B------:R-:W-:Y:S02]  /*5900*/  LEA.HI.X.SX32 R29, R10, R20.reuse, 0x1, P3 ;  /* 0x000000140a1d7211 */ /* 0x080fe400018f0eff */
[-C--:B------:R-:W-:Y:S01]  /*5910*/  LEA R30, P3, R13, R3.reuse, 0x1 ;  /* 0x000000030d1e7211 */ /* 0x080fe200078608ff */
[C---:B------:R-:W-:Y:S01]  /*5920*/  IMAD R55, R80.reuse, 0x2, R53 ;  /* 0x0000000250377824 */ /* 0x040fe200078e0235 */
[----:B------:R-:W-:Y:S01]  /*5930*/  LDS.128 R8, [R8] ;  /* 0x0000000008087984 */ /* 0x000fe20000000c00 */
[-C--:B------:R-:W-:Y:S02]  /*5940*/  LEA R46, P5, R47, R3.reuse, 0x1 ;  /* 0x000000032f2e7211 */ /* 0x080fe400078a08ff */
[----:B------:R-:W-:Y:S01]  /*5950*/  IMAD R57, R80, 0x2, R55 ;  /* 0x0000000250397824 */ /* 0x000fe200078e0237 */
[-C--:B------:R-:W-:Y:S01]  /*5960*/  LEA.HI.X.SX32 R31, R13, R20.reuse, 0x1, P3 ;  /* 0x000000140d1f7211 */ /* 0x080fe200018f0eff */
[----:B0-----:R-:W-:Y:S01]  /*5970*/  STG.E.U16 [R22.64], R16 ;  /* 0x0000001016007986 */ /* 0x001fe2000c101506 */
[-C--:B------:R-:W-:Y:S01]  /*5980*/  LEA R36, P3, R6, R3.reuse, 0x1 ;  /* 0x0000000306247211 */ /* 0x080fe200078608ff */
[----:B------:R-:W-:Y:S01]  /*5990*/  IMAD R59, R80, 0x2, R57 ;  /* 0x00000002503b7824 */ /* 0x000fe200078e0239 */
[-C--:B------:R-:W-:Y:S01]  /*59a0*/  LEA.HI.X.SX32 R45, R45, R20.reuse, 0x1, P4 ;  /* 0x000000142d2d7211 */ /* 0x080fe200020f0eff */
[----:B------:R0:W1:Y:S01]  /*59b0*/  LDS.128 R12, [R48] ;  /* 0x00000000300c7984 */ /* 0x0000620000000c00 */
[-C--:B------:R-:W-:Y:S01]  /*59c0*/  LEA.HI.X.SX32 R37, R6, R20.reuse, 0x1, P3 ;  /* 0x0000001406257211 */ /* 0x080fe200018f0eff */
[C---:B------:R-:W-:Y:S01]  /*59d0*/  IMAD R61, R80.reuse, 0x2, R59 ;  /* 0x00000002503d7824 */ /* 0x040fe200078e023b */
[----:B------:R-:W-:Y:S01]  /*59e0*/  LEA R40, P3, R41, R3, 0x1 ;  /* 0x0000000329287211 */ /* 0x000fe200078608ff */
[----:B------:R-:W2:Y:S01]  /*59f0*/  LDS.128 R4, [R5] ;  /* 0x0000000005047984 */ /* 0x000ea20000000c00 */
[-C--:B------:R-:W-:Y:S01]  /*5a00*/  LEA.HI.X.SX32 R47, R47, R20.reuse, 0x1, P5 ;  /* 0x000000142f2f7211 */ /* 0x080fe200028f0eff */
[----:B------:R-:W-:Y:S01]  /*5a10*/  IMAD R63, R80, 0x2, R61 ;  /* 0x00000002503f7824 */ /* 0x000fe200078e023d */
[----:B------:R-:W-:-:S02]  /*5a20*/  LEA.HI.X.SX32 R41, R41, R20, 0x1, P3 ;  /* 0x0000001429297211 */ /* 0x000fc400018f0eff */
[-C--:B------:R-:W-:Y:S01]  /*5a30*/  LEA R42, P3, R43, R3.reuse, 0x1 ;  /* 0x000000032b2a7211 */ /* 0x080fe200078608ff */
[C---:B------:R-:W-:Y:S01]  /*5a40*/  IMAD R67, R80.reuse, 0x2, R63 ;  /* 0x0000000250437824 */ /* 0x040fe200078e023f */
[----:B------:R-:W-:Y:S02]  /*5a50*/  LEA R50, P4, R51, R3, 0x1 ;  /* 0x0000000333327211 */ /* 0x000fe400078808ff */
[-C--:B------:R-:W-:Y:S02]  /*5a60*/  LEA.HI.X.SX32 R43, R43, R20.reuse, 0x1, P3 ;  /* 0x000000142b2b7211 */ /* 0x080fe400018f0eff */
[C---:B------:R-:W-:Y:S02]  /*5a70*/  LEA R69, R80.reuse, R67, 0x1 ;  /* 0x0000004350457211 */ /* 0x040fe400078e08ff */
[-C--:B0-----:R-:W-:Y:S02]  /*5a80*/  LEA R48, P3, R49, R3.reuse, 0x1 ;  /* 0x0000000331307211 */ /* 0x081fe400078608ff */
[----:B------:R-:W-:Y:S01]  /*5a90*/  LEA R52, P5, R53, R3, 0x1 ;  /* 0x0000000335347211 */ /* 0x000fe200078a08ff */
[----:B------:R-:W-:Y:S01]  /*5aa0*/  IMAD R71, R80, 0x2, R69 ;  /* 0x0000000250477824 */ /* 0x000fe200078e0245 */
[----:B------:R-:W-:-:S02]  /*5ab0*/  LEA.HI.X.SX32 R49, R49, R20, 0x1, P3 ;  /* 0x0000001431317211 */ /* 0x000fc400018f0eff */
[-C--:B------:R-:W-:Y:S01]  /*5ac0*/  LEA.HI.X.SX32 R51, R51, R20.reuse, 0x1, P4 ;  /* 0x0000001433337211 */ /* 0x080fe200020f0eff */
[C---:B------:R-:W-:Y:S01]  /*5ad0*/  IMAD R73, R80.reuse, 0x2, R71 ;  /* 0x0000000250497824 */ /* 0x040fe200078e0247 */
[-C--:B------:R-:W-:Y:S02]  /*5ae0*/  LEA.HI.X.SX32 R53, R53, R20.reuse, 0x1, P5 ;  /* 0x0000001435357211 */ /* 0x080fe400028f0eff */
[-C--:B------:R-:W-:Y:S01]  /*5af0*/  LEA R54, P3, R55, R3.reuse, 0x1 ;  /* 0x0000000337367211 */ /* 0x080fe200078608ff */
[C---:B------:R-:W-:Y:S01]  /*5b00*/  IMAD R75, R80.reuse, 0x2, R73 ;  /* 0x00000002504b7824 */ /* 0x040fe200078e0249 */
[-C--:B------:R-:W-:Y:S02]  /*5b10*/  LEA R56, P4, R57, R3.reuse, 0x1 ;  /* 0x0000000339387211 */ /* 0x080fe400078808ff */
        /* <DEDUP_REMOVED lines=8> */
[-C--:B------:R-:W-:Y:S01]  /*5ba0*/  LEA R62, P4, R63, R3.reuse, 0x1 ;  /* 0x000000033f3e7211 */ /* 0x080fe200078808ff */
[----:B-1----:R0:W-:Y:S01]  /*5bb0*/  STG.E.U16 [R24.64], R12 ;  /* 0x0000000c18007986 */ /* 0x0021e2000c101506 */
[----:B------:R-:W-:Y:S02]  /*5bc0*/  LEA R66, P5, R67, R3, 0x1 ;  /* 0x0000000343427211 */ /* 0x000fe400078a08ff */
[----:B------:R-:W-:Y:S01]  /*5bd0*/  LEA R83, R80, R81, 0x1 ;  /* 0x0000005150537211 */ /* 0x000fe200078e08ff */
[----:B------:R-:W-:Y:S01]  /*5be0*/  STG.E.U16 [R26.64], R8 ;  /* 0x000000081a007986 */ /* 0x000fe2000c101506 */
[----:B------:R-:W-:-:S02]  /*5bf0*/  LEA.HI.X.SX32 R61, R61, R20, 0x1, P3 ;  /* 0x000000143d3d7211 */ /* 0x000fc400018f0eff */
[-C--:B------:R-:W-:Y:S01]  /*5c00*/  LEA.HI.X.SX32 R63, R63, R20.reuse, 0x1, P4 ;  /* 0x000000143f3f7211 */ /* 0x080fe200020f0eff */
[C---:B------:R-:W-:Y:S01]  /*5c10*/  IMAD R85, R80.reuse, 0x2, R83 ;  /* 0x0000000250557824 */ /* 0x040fe200078e0253 */
[-C--:B------:R-:W-:Y:S01]  /*5c20*/  LEA.HI.X.SX32 R67, R67, R20.reuse, 0x1, P5 ;  /* 0x0000001443437211 */ /* 0x080fe200028f0eff */
[----:B--2---:R1:W-:Y:S01]  /*5c30*/  STG.E.U16 [R28.64], R4 ;  /* 0x000000041c007986 */ /* 0x0043e2000c101506 */
[-C--:B------:R-:W-:Y:S01]  /*5c40*/  LEA R68, P3, R69, R3.reuse, 0x1 ;  /* 0x0000000345447211 */ /* 0x080fe200078608ff */
[----:B------:R-:W-:Y:S01]  /*5c50*/  IMAD R87, R80, 0x2, R85 ;  /* 0x0000000250577824 */ /* 0x000fe200078e0255 */
[-C--:B------:R-:W-:Y:S02]  /*5c60*/  LEA R70, P4, R71, R3.reuse, 0x1 ;  /* 0x0000000347467211 */ /* 0x080fe400078808ff */
[----:B------:R-:W-:Y:S02]  /*5c70*/  LEA R72, P5, R73, R3, 0x1 ;  /* 0x0000000349487211 */ /* 0x000fe400078a08ff */
[----:B------:R-:W-:-:S02]  /*5c80*/  LEA.HI.X.SX32 R69, R69, R20, 0x1, P3 ;  /* 0x0000001445457211 */ /* 0x000fc400018f0eff */
[-C--:B------:R-:W-:Y:S02]  /*5c90*/  LEA.HI.X.SX32 R71, R71, R20.reuse, 0x1, P4 ;  /* 0x0000001447477211 */ /* 0x080fe400020f0eff */
[-C--:B------:R-:W-:Y:S02]  /*5ca0*/  LEA.HI.X.SX32 R73, R73, R20.reuse, 0x1, P5 ;  /* 0x0000001449497211 */ /* 0x080fe400028f0eff */
[-C--:B------:R-:W-:Y:S02]  /*5cb0*/  LEA R74, P3, R75, R3.reuse, 0x1 ;  /* 0x000000034b4a7211 */ /* 0x080fe400078608ff */
[-C--:B------:R-:W-:Y:S02]  /*5cc0*/  LEA R76, P4, R77, R3.reuse, 0x1 ;  /* 0x000000034d4c7211 */ /* 0x080fe400078808ff */
[----:B------:R-:W-:Y:S02]  /*5cd0*/  LEA R78, P5, R79, R3, 0x1 ;  /* 0x000000034f4e7211 */ /* 0x000fe400078a08ff */
[----:B------:R-:W-:-:S02]  /*5ce0*/  LEA.HI.X.SX32 R75, R75, R20, 0x1, P3 ;  /* 0x000000144b4b7211 */ /* 0x000fc400018f0eff */
[-C--:B------:R-:W-:Y:S02]  /*5cf0*/  LEA.HI.X.SX32 R77, R77, R20.reuse, 0x1, P4 ;  /* 0x000000144d4d7211 */ /* 0x080fe400020f0eff */
[----:B------:R-:W-:Y:S02]  /*5d00*/  LEA.HI.X.SX32 R79, R79, R20, 0x1, P5 ;  /* 0x000000144f4f7211 */ /* 0x000fe400028f0eff */
[-C--:B------:R-:W-:Y:S02]  /*5d10*/  LEA R80, P3, R81, R3.reuse, 0x1 ;  /* 0x0000000351507211 */ /* 0x080fe400078608ff */
[-C--:B------:R-:W-:Y:S02]  /*5d20*/  LEA R82, P4, R83, R3.reuse, 0x1 ;  /* 0x0000000353527211 */ /* 0x080fe400078808ff */
[-C--:B------:R-:W-:Y:S02]  /*5d30*/  LEA R84, P5, R85, R3.reuse, 0x1 ;  /* 0x0000000355547211 */ /* 0x080fe400078a08ff */
[----:B------:R-:W-:-:S02]  /*5d40*/  LEA R86, P6, R87, R3, 0x1 ;  /* 0x0000000357567211 */ /* 0x000fc400078c08ff */
[-C--:B------:R-:W-:Y:S02]  /*5d50*/  LEA.HI.X.SX32 R81, R81, R20.reuse, 0x1, P3 ;  /* 0x0000001451517211 */ /* 0x080fe400018f0eff */
[-C--:B------:R-:W-:Y:S02]  /*5d60*/  LEA.HI.X.SX32 R83, R83, R20.reuse, 0x1, P4 ;  /* 0x0000001453537211 */ /* 0x080fe400020f0eff */
[-C--:B------:R-:W-:Y:S02]  /*5d70*/  LEA.HI.X.SX32 R85, R85, R20.reuse, 0x1, P5 ;  /* 0x0000001455557211 */ /* 0x080fe400028f0eff */
[----:B------:R-:W-:Y:S02]  /*5d80*/  LEA.HI.X.SX32 R87, R87, R20, 0x1, P6 ;  /* 0x0000001457577211 */ /* 0x000fe400030f0eff */
[----:B------:R-:W-:Y:S02]  /*5d90*/  PRMT R3, R16, 0x7632, R3 ;  /* 0x0000763210037816 */ /* 0x000fe40000000003 */
[----:B------:R-:W-:-:S02]  /*5da0*/  PRMT R20, R12, 0x7632, R20 ;  /* 0x000076320c147816 */ /* 0x000fc40000000014 */
[----:B------:R-:W-:Y:S01]  /*5db0*/  PRMT R23, R8, 0x7632, R23 ;  /* 0x0000763208177816 */ /* 0x000fe20000000017 */
[----:B------:R2:W-:Y:S01]  /*5dc0*/  STG.E.U16 [R30.64], R3 ;  /* 0x000000031e007986 */ /* 0x0005e2000c101506 */
[----:B0-----:R-:W-:Y:S02]  /*5dd0*/  PRMT R25, R4, 0x7632, R25 ;  /* 0x0000763204197816 */ /* 0x001fe40000000019 */
[----:B-1----:R-:W-:Y:S01]  /*5de0*/  PRMT R4, R17, 0x7632, R4 ;  /* 0x0000763211047816 */ /* 0x002fe20000000004 */
[----:B------:R0:W-:Y:S01]  /*5df0*/  STG.E.U16 [R32.64], R20 ;  /* 0x0000001420007986 */ /* 0x0001e2000c101506 */
[----:B------:R-:W-:Y:S02]  /*5e00*/  PRMT R24, R13, 0x7632, R24 ;  /* 0x000076320d187816 */ /* 0x000fe40000000018 */
[----:B------:R-:W-:Y:S01]  /*5e10*/  PRMT R26, R5, 0x7632, R26 ;  /* 0x00007632051a7816 */ /* 0x000fe2000000001a */
[----:B------:R1:W-:Y:S01]  /*5e20*/  STG.E.U16 [R34.64], R23 ;  /* 0x0000001722007986 */ /* 0x0003e2000c101506 */
[----:B------:R-:W-:-:S02]  /*5e30*/  FSEL R21, R21, -INF , P1 ;  /* 0xff80000015157808 */ /* 0x000fc40000800000 */
[----:B------:R-:W-:Y:S01]  /*5e40*/  FSEL R65, R65, -INF , P2 ;  /* 0xff80000041417808 */ /* 0x000fe20001000000 */
[----:B------:R-:W-:Y:S01]  /*5e50*/  STG.E.U16 [R36.64], R25 ;  /* 0x0000001924007986 */ /* 0x000fe2000c101506 */
[----:B--2---:R-:W-:Y:S01]  /*5e60*/  PRMT R3, R9, 0x7632, R3 ;  /* 0x0000763209037816 */ /* 0x004fe20000000003 */
[----:B------:R-:W-:Y:S01]  /*5e70*/  FFMA R2, R21, 0.69314718246459960938, R2 ;  /* 0x3f31721815027823 */ /* 0x000fe20000000002 */
[----:B------:R-:W-:Y:S01]  /*5e80*/  PRMT R31, R18, 0x7632, R31 ;  /* 0x00007632121f7816 */ /* 0x000fe2000000001f */
[----:B------:R-:W-:Y:S01]  /*5e90*/  STG.E.U16 [R38.64], R17 ;  /* 0x0000001126007986 */ /* 0x000fe2000c101506 */
[----:B0-----:R-:W-:-:S03]  /*5ea0*/  PRMT R33, R14, 0x7632, R33 ;  /* 0x000076320e217816 */ /* 0x001fc60000000021 */
[----:B------:R0:W-:Y:S01]  /*5eb0*/  STG.E.U16 [R40.64], R13 ;  /* 0x0000000d28007986 */ /* 0x0001e2000c101506 */
[----:B-1----:R-:W-:Y:S02]  /*5ec0*/  PRMT R34, R10, 0x7632, R34 ;  /* 0x000076320a227816 */ /* 0x002fe40000000022 */
[----:B------:R-:W-:Y:S01]  /*5ed0*/  PRMT R35, R6, 0x7632, R35 ;  /* 0x0000763206237816 */ /* 0x000fe20000000023 */
[----:B------:R1:W-:Y:S04]  /*5ee0*/  STG.E.U16 [R42.64], R9 ;  /* 0x000000092a007986 */ /* 0x0003e8000c101506 */
[----:B------:R-:W-:Y:S04]  /*5ef0*/  STG.E.U16 [R44.64], R5 ;  /* 0x000000052c007986 */ /* 0x000fe8000c101506 */
[----:B------:R2:W-:Y:S01]  /*5f00*/  STG.E.U16 [R46.64], R4 ;  /* 0x000000042e007986 */ /* 0x0005e2000c101506 */
[----:B0-----:R-:W-:-:S02]  /*5f10*/  PRMT R40, R19, 0x7632, R40 ;  /* 0x0000763213287816 */ /* 0x001fc40000000028 */
[----:B------:R-:W-:Y:S01]  /*5f20*/  PRMT R41, R15, 0x7632, R41 ;  /* 0x000076320f297816 */ /* 0x000fe20000000029 */
[----:B------:R-:W-:Y:S01]  /*5f30*/  STG.E.U16 [R48.64], R24 ;  /* 0x0000001830007986 */ /* 0x000fe2000c101506 */
[----:B-1----:R-:W-:Y:S02]  /*5f40*/  PRMT R42, R11, 0x7632, R42 ;  /* 0x000076320b2a7816 */ /* 0x002fe4000000002a */
[----:B------:R-:W-:Y:S01]  /*5f50*/  PRMT R43, R7, 0x7632, R43 ;  /* 0x00007632072b7816 */ /* 0x000fe2000000002b */
[----:B------:R0:W-:Y:S04]  /*5f60*/  STG.E.U16 [R50.64], R3 ;  /* 0x0000000332007986 */ /* 0x0001e8000c101506 */
[----:B------:R1:W-:Y:S01]  /*5f70*/  STG.E.U16 [R52.64], R26 ;  /* 0x0000001a34007986 */ /* 0x0003e2000c101506 */
[----:B--2---:R-:W-:-:S03]  /*5f80*/  LOP3.LUT R4, R90, 0xf8, RZ, 0xc0, !PT ;  /* 0x000000f85a047812 */ /* 0x004fc600078ec0ff */
[----:B------:R1:W-:Y:S04]  /*5f90*/  STG.E.U16 [R54.64], R18 ;  /* 0x0000001236007986 */ /* 0x0003e8000c101506 */
[----:B------:R1:W-:Y:S01]  /*5fa0*/  STG.E.U16 [R56.64], R14 ;  /* 0x0000000e38007986 */ /* 0x0003e2000c101506 */
[----:B0-----:R-:W-:-:S03]  /*5fb0*/  FFMA R3, R65, 0.69314718246459960938, R64 ;  /* 0x3f31721841037823 */ /* 0x001fc60000000040 */
[----:B------:R1:W-:Y:S04]  /*5fc0*/  STG.E.U16 [R58.64], R10 ;  /* 0x0000000a3a007986 */ /* 0x0003e8000c101506 */
        /* <DEDUP_REMOVED lines=13> */
[----:B------:R-:W-:Y:S06]  /*60a0*/  BAR.SYNC.DEFER_BLOCKING 0x0 ;  /* 0x0000000000007b1d */ /* 0x000fec0000010000 */
[----:B------:R1:W-:Y:S04]  /*60b0*/  STS.64 [R4], R2 ;  /* 0x0000000204007388 */ /* 0x0003e80000000a00 */
[----:B------:R-:W-:Y:S06]  /*60c0*/  BAR.SYNC.DEFER_BLOCKING 0x0 ;  /* 0x0000000000007b1d */ /* 0x000fec0000010000 */
[----:B------:R-:W-:Y:S05]  /*60d0*/  @P0 EXIT ;  /* 0x000000000000094d */ /* 0x000fea0003800000 */
[----:B-1----:R-:W0:Y:S01]  /*60e0*/  LDS R7, [R0] ;  /* 0x0000000000077984 */ /* 0x002e220000000800 */
[----:B------:R-:W-:-:S02]  /*60f0*/  IMAD R2, R89, c[0x0][0x1cc], RZ ;  /* 0x0000730059027a24 */ /* 0x000fc400078e02ff */
[----:B------:R-:W-:Y:S02]  /*6100*/  IMAD.SHL.U32 R6, R88, 0x4, RZ ;  /* 0x0000000458067824 */ /* 0x000fe400078e00ff */
[----:B------:R-:W-:Y:S02]  /*6110*/  IMAD.SHL.U32 R3, R2, 0x4, RZ ;  /* 0x0000000402037824 */ /* 0x000fe400078e00ff */
[----:B------:R-:W-:-:S04]  /*6120*/  IMAD.HI R5, R88, 0x4, RZ ;  /* 0x0000000458057827 */ /* 0x000fc800078e02ff */
[----:B------:R-:W-:Y:S01]  /*6130*/  IMAD.HI R4, R2, 0x4, RZ ;  /* 0x0000000402047827 */ /* 0x000fe200078e02ff */
[----:B------:R-:W-:-:S04]  /*6140*/  IADD3 R2, P0, P1, R6, c[0x0][0x180], R3 ;  /* 0x0000600006027a10 */ /* 0x000fc8000791e003 */
[----:B------:R-:W-:-:S05]  /*6150*/  IADD3.X R3, R5, c[0x0][0x184], R4, P0, P1 ;  /* 0x0000610005037a10 */ /* 0x000fca00007e2404 */
[----:B0-----:R-:W-:Y:S01]  /*6160*/  STG.E [R2.64], R7 ;  /* 0x0000000702007986 */ /* 0x001fe2000c101906 */
[----:B------:R-:W-:Y:S05]  /*6170*/  EXIT ;  /* 0x000000000000794d */ /* 0x000fea0003800000 */
.L_x_3:
[----:B------:R-:W-:-:S00]  /*6180*/  BRA `(.L_x_3) ;  /* 0xfffffff000007947 */ /* 0x000fc0000383ffff */
[----:B------:R-:W-:-:S00]  /*6190*/  NOP ;  /* 0x0000000000007918 */ /* 0x000fc00000000000 */
        /* <DEDUP_REMOVED lines=14> */
.L_x_4:


//--------------------- .nv.global.init           --------------------------
	.section	.nv.global.init,"aw",@progbits
.nv.global.init:
	.type		_$_str,@object
	.size		_$_str,(.L_0 - _$_str)
_$_str:
        /*0000*/ 	.byte	0x5f, 0x5f, 0x43, 0x55, 0x44, 0x41, 0x5f, 0x46, 0x54, 0x5a, 0x00
.L_0:


//--------------------- .nv.shared.attn_fwd       --------------------------
	.section	.nv.shared.attn_fwd,"aw",@nobits
	.sectionflags	@""
	.align	16
